	.target	sm_90a

	.elftype	@"ET_EXEC"


//--------------------- .note.nv.tkinfo           --------------------------
	.section	.note.nv.tkinfo,"",@"SHT_NOTE"
	.sectionflags	@"SHF_NOTE_NV_TKINFO"
	.tkinfo
        /*0018*/ 	.word	0x00000002
        /*0030*/ 	.string	""
        /*0030*/ 	.string	"ptxas"
        /*0030*/ 	.string	"Cuda compilation tools, release 13.0, V13.0.88"
        /*0030*/ 	.string	"Build cuda_13.0.r13.0/compiler.36424714_0"
        /*0030*/ 	.string	"-arch sm_90a -m 64 "



//--------------------- .note.nv.cuinfo           --------------------------
	.section	.note.nv.cuinfo,"",@"SHT_NOTE"
	.sectionflags	@"SHF_NOTE_NV_CUINFO"
        /*0018*/ 	.short	0x0002
        /*001a*/ 	.short	0x005a
        /*001c*/ 	.short	0x0082
	.zero		2


//--------------------- .nv.info                  --------------------------
	.section	.nv.info,"",@"SHT_CUDA_INFO"
	.align	4


	//----- nvinfo : EIATTR_REGCOUNT
	.align		4
        /*0000*/ 	.byte	0x04, 0x2f
        /*0002*/ 	.short	(.L_15 - .L_14)
	.align		4
.L_14:
        /*0004*/ 	.word	index@(_ZN7cutlass13device_kernelINS_4gemm6kernel13GemmUniversalIN4cute5tupleIJiiiiEEENS1_10collective13CollectiveMmaINS1_34MainloopSm90TmaGmmaWarpSpecializedILi5ENS5_IJNS4_1CILi2EEESB_NSA_ILi1EEEEEENS1_35KernelTmaWarpSpecializedCooperativeEEENS5_IJNSA_ILi128EEESG_SG_EEENS_10tfloat32_tENS5_IJlSC_lEEESI_SJ_NS4_8TiledMMAINS4_8MMA_AtomIJNS4_4SM904GMMA30MMA_64x128x8_F32TF32TF32_SS_TNILNSN_7ScaleInE1ELSP_1EEEEEENS4_6LayoutINS5_IJSB_SC_SC_EEENS5_IJSC_NSA_ILi0EEESU_EEEEENS5_IJNS4_10UnderscoreESX_SX_EEEEENS4_23SM90_TMA_LOAD_MULTICASTENS4_14ComposedLayoutINS4_7SwizzleILi3ELi4ELi3EEENS4_18smem_ptr_flag_bitsILi32EEENSS_INS5_IJNSA_ILi8EEENSA_ILi32EEEEEENS5_IJS17_SC_EEEEEEEvNS4_8identityES10_S1B_vS1C_EENS_8epilogue10collective6detail29Sm90TmaWarpSpecializedAdapterINS1F_15DefaultEpilogueISI_SJ_SJ_NS1E_6thread17LinearCombinationISI_Li1EffLNS1J_9ScaleType4KindE0ELNS_15FloatRoundStyleE2ESI_EENS1_15EpilogueDefaultEEEEEvvEEEEvNT_6ParamsE)
        /*0008*/ 	.word	0x000000a8


	//----- nvinfo : EIATTR_FRAME_SIZE
	.align		4
.L_15:
        /*000c*/ 	.byte	0x04, 0x11
        /*000e*/ 	.short	(.L_17 - .L_16)
	.align		4
.L_16:
        /*0010*/ 	.word	index@(_ZN7cutlass13device_kernelINS_4gemm6kernel13GemmUniversalIN4cute5tupleIJiiiiEEENS1_10collective13CollectiveMmaINS1_34MainloopSm90TmaGmmaWarpSpecializedILi5ENS5_IJNS4_1CILi2EEESB_NSA_ILi1EEEEEENS1_35KernelTmaWarpSpecializedCooperativeEEENS5_IJNSA_ILi128EEESG_SG_EEENS_10tfloat32_tENS5_IJlSC_lEEESI_SJ_NS4_8TiledMMAINS4_8MMA_AtomIJNS4_4SM904GMMA30MMA_64x128x8_F32TF32TF32_SS_TNILNSN_7ScaleInE1ELSP_1EEEEEENS4_6LayoutINS5_IJSB_SC_SC_EEENS5_IJSC_NSA_ILi0EEESU_EEEEENS5_IJNS4_10UnderscoreESX_SX_EEEEENS4_23SM90_TMA_LOAD_MULTICASTENS4_14ComposedLayoutINS4_7SwizzleILi3ELi4ELi3EEENS4_18smem_ptr_flag_bitsILi32EEENSS_INS5_IJNSA_ILi8EEENSA_ILi32EEEEEENS5_IJS17_SC_EEEEEEEvNS4_8identityES10_S1B_vS1C_EENS_8epilogue10collective6detail29Sm90TmaWarpSpecializedAdapterINS1F_15DefaultEpilogueISI_SJ_SJ_NS1E_6thread17LinearCombinationISI_Li1EffLNS1J_9ScaleType4KindE0ELNS_15FloatRoundStyleE2ESI_EENS1_15EpilogueDefaultEEEEEvvEEEEvNT_6ParamsE)
        /*0014*/ 	.word	0x00000000


	//----- nvinfo : EIATTR_MIN_STACK_SIZE
	.align		4
.L_17:
        /*0018*/ 	.byte	0x04, 0x12
        /*001a*/ 	.short	(.L_19 - .L_18)
	.align		4
.L_18:
        /*001c*/ 	.word	index@(_ZN7cutlass13device_kernelINS_4gemm6kernel13GemmUniversalIN4cute5tupleIJiiiiEEENS1_10collective13CollectiveMmaINS1_34MainloopSm90TmaGmmaWarpSpecializedILi5ENS5_IJNS4_1CILi2EEESB_NSA_ILi1EEEEEENS1_35KernelTmaWarpSpecializedCooperativeEEENS5_IJNSA_ILi128EEESG_SG_EEENS_10tfloat32_tENS5_IJlSC_lEEESI_SJ_NS4_8TiledMMAINS4_8MMA_AtomIJNS4_4SM904GMMA30MMA_64x128x8_F32TF32TF32_SS_TNILNSN_7ScaleInE1ELSP_1EEEEEENS4_6LayoutINS5_IJSB_SC_SC_EEENS5_IJSC_NSA_ILi0EEESU_EEEEENS5_IJNS4_10UnderscoreESX_SX_EEEEENS4_23SM90_TMA_LOAD_MULTICASTENS4_14ComposedLayoutINS4_7SwizzleILi3ELi4ELi3EEENS4_18smem_ptr_flag_bitsILi32EEENSS_INS5_IJNSA_ILi8EEENSA_ILi32EEEEEENS5_IJS17_SC_EEEEEEEvNS4_8identityES10_S1B_vS1C_EENS_8epilogue10collective6detail29Sm90TmaWarpSpecializedAdapterINS1F_15DefaultEpilogueISI_SJ_SJ_NS1E_6thread17LinearCombinationISI_Li1EffLNS1J_9ScaleType4KindE0ELNS_15FloatRoundStyleE2ESI_EENS1_15EpilogueDefaultEEEEEvvEEEEvNT_6ParamsE)
        /*0020*/ 	.word	0x00000000
.L_19:


//--------------------- .nv.compat                --------------------------
	.section	.nv.compat,"",@"SHT_CUDA_COMPAT_INFO"
	.align	4
        /*0000*/ 	.byte	0x02, 0x09, 0x01, 0x00, 0x02, 0x02, 0x04, 0x00, 0x02, 0x05, 0x05, 0x00, 0x03, 0x07, 0x01, 0x01
        /*0010*/ 	.byte	0x02, 0x03, 0x01, 0x00, 0x02, 0x06, 0x01, 0x00, 0x04, 0x0b, 0x08, 0x00, 0x00, 0x00, 0x00, 0x00
        /*0020*/ 	.byte	0x00, 0x00, 0x00, 0x00


//--------------------- .nv.info._ZN7cutlass13device_kernelINS_4gemm6kernel13GemmUniversalIN4cute5tupleIJiiiiEEENS1_10collective13CollectiveMmaINS1_34MainloopSm90TmaGmmaWarpSpecializedILi5ENS5_IJNS4_1CILi2EEESB_NSA_ILi1EEEEEENS1_35KernelTmaWarpSpecializedCooperativeEEENS5_IJNSA_ILi128EEESG_SG_EEENS_10tfloat32_tENS5_IJlSC_lEEESI_SJ_NS4_8TiledMMAINS4_8MMA_AtomIJNS4_4SM904GMMA30MMA_64x128x8_F32TF32TF32_SS_TNILNSN_7ScaleInE1ELSP_1EEEEEENS4_6LayoutINS5_IJSB_SC_SC_EEENS5_IJSC_NSA_ILi0EEESU_EEEEENS5_IJNS4_10UnderscoreESX_SX_EEEEENS4_23SM90_TMA_LOAD_MULTICASTENS4_14ComposedLayoutINS4_7SwizzleILi3ELi4ELi3EEENS4_18smem_ptr_flag_bitsILi32EEENSS_INS5_IJNSA_ILi8EEENSA_ILi32EEEEEENS5_IJS17_SC_EEEEEEEvNS4_8identityES10_S1B_vS1C_EENS_8epilogue10collective6detail29Sm90TmaWarpSpecializedAdapterINS1F_15DefaultEpilogueISI_SJ_SJ_NS1E_6thread17LinearCombinationISI_Li1EffLNS1J_9ScaleType4KindE0ELNS_15FloatRoundStyleE2ESI_EENS1_15EpilogueDefaultEEEEEvvEEEEvNT_6ParamsE --------------------------
	.section	.nv.info._ZN7cutlass13device_kernelINS_4gemm6kernel13GemmUniversalIN4cute5tupleIJiiiiEEENS1_10collective13CollectiveMmaINS1_34MainloopSm90TmaGmmaWarpSpecializedILi5ENS5_IJNS4_1CILi2EEESB_NSA_ILi1EEEEEENS1_35KernelTmaWarpSpecializedCooperativeEEENS5_IJNSA_ILi128EEESG_SG_EEENS_10tfloat32_tENS5_IJlSC_lEEESI_SJ_NS4_8TiledMMAINS4_8MMA_AtomIJNS4_4SM904GMMA30MMA_64x128x8_F32TF32TF32_SS_TNILNSN_7ScaleInE1ELSP_1EEEEEENS4_6LayoutINS5_IJSB_SC_SC_EEENS5_IJSC_NSA_ILi0EEESU_EEEEENS5_IJNS4_10UnderscoreESX_SX_EEEEENS4_23SM90_TMA_LOAD_MULTICASTENS4_14ComposedLayoutINS4_7SwizzleILi3ELi4ELi3EEENS4_18smem_ptr_flag_bitsILi32EEENSS_INS5_IJNSA_ILi8EEENSA_ILi32EEEEEENS5_IJS17_SC_EEEEEEEvNS4_8identityES10_S1B_vS1C_EENS_8epilogue10collective6detail29Sm90TmaWarpSpecializedAdapterINS1F_15DefaultEpilogueISI_SJ_SJ_NS1E_6thread17LinearCombinationISI_Li1EffLNS1J_9ScaleType4KindE0ELNS_15FloatRoundStyleE2ESI_EENS1_15EpilogueDefaultEEEEEvvEEEEvNT_6ParamsE,"",@"SHT_CUDA_INFO"
	.sectionflags	@""
	.align	4


	//----- nvinfo : EIATTR_CUDA_API_VERSION
	.align		4
        /*0000*/ 	.byte	0x04, 0x37
        /*0002*/ 	.short	(.L_21 - .L_20)
.L_20:
        /*0004*/ 	.word	0x00000082


	//----- nvinfo : EIATTR_KPARAM_INFO
	.align		4
.L_21:
        /*0008*/ 	.byte	0x04, 0x17
        /*000a*/ 	.short	(.L_23 - .L_22)
.L_22:
        /*000c*/ 	.word	0x00000000
        /*0010*/ 	.short	0x0000
        /*0012*/ 	.short	0x0070
        /*0014*/ 	.byte	0x00, 0xf0, 0x01, 0x10


	//----- nvinfo : EIATTR_SPARSE_MMA_MASK
	.align		4
.L_23:
        /*0018*/ 	.byte	0x03, 0x50
        /*001a*/ 	.short	0x0000


	//----- nvinfo : EIATTR_MAXREG_COUNT
	.align		4
        /*001c*/ 	.byte	0x03, 0x1b
        /*001e*/ 	.short	0x00a8


	//----- nvinfo : EIATTR_NUM_BARRIERS
	.align		4
        /*0020*/ 	.byte	0x02, 0x4c
        /*0022*/ 	.byte	0x01
	.zero		1


	//----- nvinfo : EIATTR_EXTERNS
	.align		4
        /*0024*/ 	.byte	0x04, 0x0f
        /*0026*/ 	.short	(.L_25 - .L_24)


	//   ....[0]....
	.align		4
.L_24:
        /*0028*/ 	.word	index@(__assertfail)


	//----- nvinfo : EIATTR_MERCURY_ISA_VERSION
	.align		4
.L_25:
        /*002c*/ 	.byte	0x03, 0x5f
        /*002e*/ 	.short	0x0101


	//----- nvinfo : EIATTR_INT_WARP_WIDE_INSTR_OFFSETS
	.align		4
        /*0030*/ 	.byte	0x04, 0x31
        /*0032*/ 	.short	(.L_27 - .L_26)


	//   ....[0]....
.L_26:
        /*0034*/ 	.word	0x000004a0


	//   ....[1]....
        /*0038*/ 	.word	0x000004d0


	//   ....[2]....
        /*003c*/ 	.word	0x00000670


	//   ....[3]....
        /*0040*/ 	.word	0x00002990


	//----- nvinfo : EIATTR_COOP_GROUP_MASK_REGIDS
	.align		4
.L_27:
        /*0044*/ 	.byte	0x04, 0x29
        /*0046*/ 	.short	(.L_29 - .L_28)


	//   ....[0]....
.L_28:
        /*0048*/ 	.word	0xffffffff


	//   ....[1]....
        /*004c*/ 	.word	0xffffffff


	//   ....[2]....
        /*0050*/ 	.word	0xffffffff


	//   ....[3]....
        /*0054*/ 	.word	0xffffffff


	//   ....[4]....
        /*0058*/ 	.word	0xffffffff


	//   ....[5]....
        /*005c*/ 	.word	0xffffffff


	//----- nvinfo : EIATTR_COOP_GROUP_INSTR_OFFSETS
	.align		4
.L_29:
        /*0060*/ 	.byte	0x04, 0x28
        /*0062*/ 	.short	(.L_31 - .L_30)


	//   ....[0]....
.L_30:
        /*0064*/ 	.word	0x00000060


	//   ....[1]....
        /*0068*/ 	.word	0x00000070


	//   ....[2]....
        /*006c*/ 	.word	0x00000130


	//   ....[3]....
        /*0070*/ 	.word	0x000002f0


	//   ....[4]....
        /*0074*/ 	.word	0x00000820


	//   ....[5]....
        /*0078*/ 	.word	0x000014a0


	//----- nvinfo : EIATTR_REG_RECONFIG
	.align		4
.L_31:
        /*007c*/ 	.byte	0x01, 0x54
	.zero		2


	//----- nvinfo : EIATTR_SYSCALL_OFFSETS
	.align		4
        /*0080*/ 	.byte	0x04, 0x46
        /*0082*/ 	.short	(.L_33 - .L_32)


	//   ....[0]....
.L_32:
        /*0084*/ 	.word	0x00001690


	//----- nvinfo : EIATTR_MBARRIER_INSTR_OFFSETS
	.align		4
.L_33:
        /*0088*/ 	.byte	0x04, 0x39
        /*008a*/ 	.short	(.L_35 - .L_34)


	//   ....[0]....
.L_34:
        /*008c*/ 	.word	0x00000230
        /*0090*/ 	.word	0x000000ff
        /*0094*/ 	.word	0x00000000
        /*0098*/ 	.short	0x0100
        /*009a*/ 	.byte	0x08
	.zero		1


	//   ....[1]....
        /*009c*/ 	.word	0x00000240
        /*00a0*/ 	.word	0x000000ff
        /*00a4*/ 	.word	0x00000028
        /*00a8*/ 	.short	0x0100
        /*00aa*/ 	.byte	0x08
	.zero		1


	//   ....[2]....
        /*00ac*/ 	.word	0x00000250
        /*00b0*/ 	.word	0x000000ff
        /*00b4*/ 	.word	0x00000008
        /*00b8*/ 	.short	0x0100
        /*00ba*/ 	.byte	0x08
	.zero		1


	//   ....[3]....
        /*00bc*/ 	.word	0x00000260
        /*00c0*/ 	.word	0x000000ff
        /*00c4*/ 	.word	0x00000030
        /*00c8*/ 	.short	0x0100
        /*00ca*/ 	.byte	0x08
	.zero		1


	//   ....[4]....
        /*00cc*/ 	.word	0x00000270
        /*00d0*/ 	.word	0x000000ff
        /*00d4*/ 	.word	0x00000010
        /*00d8*/ 	.short	0x0100
        /*00da*/ 	.byte	0x08
	.zero		1


	//   ....[5]....
        /*00dc*/ 	.word	0x00000280
        /*00e0*/ 	.word	0x000000ff
        /*00e4*/ 	.word	0x00000038
        /*00e8*/ 	.short	0x0100
        /*00ea*/ 	.byte	0x08
	.zero		1


	//   ....[6]....
        /*00ec*/ 	.word	0x00000290
        /*00f0*/ 	.word	0x000000ff
        /*00f4*/ 	.word	0x00000018
        /*00f8*/ 	.short	0x0100
        /*00fa*/ 	.byte	0x08
	.zero		1


	//   ....[7]....
        /*00fc*/ 	.word	0x000002a0
        /*0100*/ 	.word	0x000000ff
        /*0104*/ 	.word	0x00000040
        /*0108*/ 	.short	0x0100
        /*010a*/ 	.byte	0x08
	.zero		1


	//   ....[8]....
        /*010c*/ 	.word	0x000002b0
        /*0110*/ 	.word	0x000000ff
        /*0114*/ 	.word	0x00000020
        /*0118*/ 	.short	0x0100
        /*011a*/ 	.byte	0x08
	.zero		1


	//   ....[9]....
        /*011c*/ 	.word	0x000002c0
        /*0120*/ 	.word	0x000000ff
        /*0124*/ 	.word	0x00000048
        /*0128*/ 	.short	0x0100
        /*012a*/ 	.byte	0x08
	.zero		1


	//   ....[10]....
        /*012c*/ 	.word	0x00000700
        /*0130*/ 	.word	0x000000ff
        /*0134*/ 	.word	0x00000060
        /*0138*/ 	.short	0x0100
        /*013a*/ 	.byte	0x06
	.zero		1


	//   ....[11]....
        /*013c*/ 	.word	0x000007a0
        /*0140*/ 	.word	0x000000ff
        /*0144*/ 	.word	0x00000068
        /*0148*/ 	.short	0x0100
        /*014a*/ 	.byte	0x06
	.zero		1


	//   ....[12]....
        /*014c*/ 	.word	0x00001750
        /*0150*/ 	.word	0x00000003
        /*0154*/ 	.word	0x00000000
        /*0158*/ 	.short	0x010a
        /*015a*/ 	.byte	0x3f
	.zero		1


	//   ....[13]....
        /*015c*/ 	.word	0x000017b0
        /*0160*/ 	.word	0x00000003
        /*0164*/ 	.word	0x00000000
        /*0168*/ 	.short	0x010a
        /*016a*/ 	.byte	0x3f
	.zero		1


	//   ....[14]....
        /*016c*/ 	.word	0x00002060
        /*0170*/ 	.word	0x00000005
        /*0174*/ 	.word	0x00000000
        /*0178*/ 	.short	0x010a
        /*017a*/ 	.byte	0x3f
	.zero		1


	//   ....[15]....
        /*017c*/ 	.word	0x000020a0
        /*0180*/ 	.word	0x00000005
        /*0184*/ 	.word	0x00000000
        /*0188*/ 	.short	0x010a
        /*018a*/ 	.byte	0x3f
	.zero		1


	//   ....[16]....
        /*018c*/ 	.word	0x00002840
        /*0190*/ 	.word	0x00000004
        /*0194*/ 	.word	0x00000000
        /*0198*/ 	.short	0x0101
        /*019a*/ 	.byte	0x3f
	.zero		1


	//   ....[17]....
        /*019c*/ 	.word	0x00002a30
        /*01a0*/ 	.word	0x00000000
        /*01a4*/ 	.word	0x00000000
        /*01a8*/ 	.short	0x0101
        /*01aa*/ 	.byte	0x3f
	.zero		1


	//   ....[18]....
        /*01ac*/ 	.word	0x00007bf0
        /*01b0*/ 	.word	0x00000015
        /*01b4*/ 	.word	0x00000028
        /*01b8*/ 	.short	0x010a
        /*01ba*/ 	.byte	0x3f
	.zero		1


	//   ....[19]....
        /*01bc*/ 	.word	0x000081d0
        /*01c0*/ 	.word	0x00000006
        /*01c4*/ 	.word	0x00000068
        /*01c8*/ 	.short	0x0101
        /*01ca*/ 	.byte	0x3f
	.zero		1


	//   ....[20]....
        /*01cc*/ 	.word	0x00008900
        /*01d0*/ 	.word	0x00000007
        /*01d4*/ 	.word	0x00000000
        /*01d8*/ 	.short	0x010a
        /*01da*/ 	.byte	0x3f
	.zero		1


	//   ....[21]....
        /*01dc*/ 	.word	0x00008980
        /*01e0*/ 	.word	0x00000008
        /*01e4*/ 	.word	0x00000000
        /*01e8*/ 	.short	0x010a
        /*01ea*/ 	.byte	0x3f
	.zero		1


	//   ....[22]....
        /*01ec*/ 	.word	0x00008a10
        /*01f0*/ 	.word	0x00000009
        /*01f4*/ 	.word	0x00000000
        /*01f8*/ 	.short	0x010a
        /*01fa*/ 	.byte	0x3f
	.zero		1


	//   ....[23]....
        /*01fc*/ 	.word	0x00008aa0
        /*0200*/ 	.word	0x00000006
        /*0204*/ 	.word	0x00000000
        /*0208*/ 	.short	0x010a
        /*020a*/ 	.byte	0x3f
	.zero		1


	//   ....[24]....
        /*020c*/ 	.word	0x00008b30
        /*0210*/ 	.word	0x00000003
        /*0214*/ 	.word	0x00000000
        /*0218*/ 	.short	0x010a
        /*021a*/ 	.byte	0x3f
	.zero		1


	//   ....[25]....
        /*021c*/ 	.word	0x00008b90
        /*0220*/ 	.word	0x00000003
        /*0224*/ 	.word	0x00000000
        /*0228*/ 	.short	0x010a
        /*022a*/ 	.byte	0x3f
	.zero		1


	//   ....[26]....
        /*022c*/ 	.word	0x00008be0
        /*0230*/ 	.word	0x00000005
        /*0234*/ 	.word	0x00000000
        /*0238*/ 	.short	0x010a
        /*023a*/ 	.byte	0x3f
	.zero		1


	//   ....[27]....
        /*023c*/ 	.word	0x00008cb0
        /*0240*/ 	.word	0x00000015
        /*0244*/ 	.word	0x00000028
        /*0248*/ 	.short	0x010a
        /*024a*/ 	.byte	0x3f
	.zero		1


	//   ....[28]....
        /*024c*/ 	.word	0x00008d80
        /*0250*/ 	.word	0x00000007
        /*0254*/ 	.word	0x00000000
        /*0258*/ 	.short	0x010a
        /*025a*/ 	.byte	0x3f
	.zero		1


	//   ....[29]....
        /*025c*/ 	.word	0x00008dd0
        /*0260*/ 	.word	0x00000008
        /*0264*/ 	.word	0x00000000
        /*0268*/ 	.short	0x010a
        /*026a*/ 	.byte	0x3f
	.zero		1


	//   ....[30]....
        /*026c*/ 	.word	0x00008e20
        /*0270*/ 	.word	0x00000009
        /*0274*/ 	.word	0x00000000
        /*0278*/ 	.short	0x010a
        /*027a*/ 	.byte	0x3f
	.zero		1


	//   ....[31]....
        /*027c*/ 	.word	0x00008e70
        /*0280*/ 	.word	0x00000006
        /*0284*/ 	.word	0x00000000
        /*0288*/ 	.short	0x010a
        /*028a*/ 	.byte	0x3f
	.zero		1


	//----- nvinfo : EIATTR_NUM_MBARRIERS
	.align		4
.L_35:
        /*028c*/ 	.byte	0x03, 0x38
        /*028e*/ 	.short	0x000c


	//----- nvinfo : EIATTR_EXIT_INSTR_OFFSETS
	.align		4
        /*0290*/ 	.byte	0x04, 0x1c
        /*0292*/ 	.short	(.L_37 - .L_36)


	//   ....[0]....
.L_36:
        /*0294*/ 	.word	0x000009f0


	//   ....[1]....
        /*0298*/ 	.word	0x00001200


	//   ....[2]....
        /*029c*/ 	.word	0x000072b0


	//   ....[3]....
        /*02a0*/ 	.word	0x00007810


	//   ....[4]....
        /*02a4*/ 	.word	0x00008b80


	//----- nvinfo : EIATTR_MAX_THREADS
	.align		4
.L_37:
        /*02a8*/ 	.byte	0x04, 0x05
        /*02aa*/ 	.short	(.L_39 - .L_38)
.L_38:
        /*02ac*/ 	.word	0x00000180
        /*02b0*/ 	.word	0x00000001
        /*02b4*/ 	.word	0x00000001


	//----- nvinfo : EIATTR_CRS_STACK_SIZE
	.align		4
.L_39:
        /*02b8*/ 	.byte	0x04, 0x1e
        /*02ba*/ 	.short	(.L_41 - .L_40)
.L_40:
        /*02bc*/ 	.word	0x00000000


	//----- nvinfo : EIATTR_CBANK_PARAM_SIZE
	.align		4
.L_41:
        /*02c0*/ 	.byte	0x03, 0x19
        /*02c2*/ 	.short	0x0470


	//----- nvinfo : EIATTR_PARAM_CBANK
	.align		4
        /*02c4*/ 	.byte	0x04, 0x0a
        /*02c6*/ 	.short	(.L_43 - .L_42)
	.align		4
.L_42:
        /*02c8*/ 	.word	index@(.nv.constant0._ZN7cutlass13device_kernelINS_4gemm6kernel13GemmUniversalIN4cute5tupleIJiiiiEEENS1_10collective13CollectiveMmaINS1_34MainloopSm90TmaGmmaWarpSpecializedILi5ENS5_IJNS4_1CILi2EEESB_NSA_ILi1EEEEEENS1_35KernelTmaWarpSpecializedCooperativeEEENS5_IJNSA_ILi128EEESG_SG_EEENS_10tfloat32_tENS5_IJlSC_lEEESI_SJ_NS4_8TiledMMAINS4_8MMA_AtomIJNS4_4SM904GMMA30MMA_64x128x8_F32TF32TF32_SS_TNILNSN_7ScaleInE1ELSP_1EEEEEENS4_6LayoutINS5_IJSB_SC_SC_EEENS5_IJSC_NSA_ILi0EEESU_EEEEENS5_IJNS4_10UnderscoreESX_SX_EEEEENS4_23SM90_TMA_LOAD_MULTICASTENS4_14ComposedLayoutINS4_7SwizzleILi3ELi4ELi3EEENS4_18smem_ptr_flag_bitsILi32EEENSS_INS5_IJNSA_ILi8EEENSA_ILi32EEEEEENS5_IJS17_SC_EEEEEEEvNS4_8identityES10_S1B_vS1C_EENS_8epilogue10collective6detail29Sm90TmaWarpSpecializedAdapterINS1F_15DefaultEpilogueISI_SJ_SJ_NS1E_6thread17LinearCombinationISI_Li1EffLNS1J_9ScaleType4KindE0ELNS_15FloatRoundStyleE2ESI_EENS1_15EpilogueDefaultEEEEEvvEEEEvNT_6ParamsE)
        /*02cc*/ 	.short	0x0210
        /*02ce*/ 	.short	0x0470


	//----- nvinfo : EIATTR_SW_WAR
	.align		4
.L_43:
        /*02d0*/ 	.byte	0x04, 0x36
        /*02d2*/ 	.short	(.L_45 - .L_44)
.L_44:
        /*02d4*/ 	.word	0x00000008
.L_45:


//--------------------- .nv.callgraph             --------------------------
	.section	.nv.callgraph,"",@"SHT_CUDA_CALLGRAPH"
	.align	4
	.sectionentsize	8
	.align		4
        /*0000*/ 	.word	0x00000000
	.align		4
        /*0004*/ 	.word	0xffffffff
	.align		4
        /*0008*/ 	.word	index@(_ZN7cutlass13device_kernelINS_4gemm6kernel13GemmUniversalIN4cute5tupleIJiiiiEEENS1_10collective13CollectiveMmaINS1_34MainloopSm90TmaGmmaWarpSpecializedILi5ENS5_IJNS4_1CILi2EEESB_NSA_ILi1EEEEEENS1_35KernelTmaWarpSpecializedCooperativeEEENS5_IJNSA_ILi128EEESG_SG_EEENS_10tfloat32_tENS5_IJlSC_lEEESI_SJ_NS4_8TiledMMAINS4_8MMA_AtomIJNS4_4SM904GMMA30MMA_64x128x8_F32TF32TF32_SS_TNILNSN_7ScaleInE1ELSP_1EEEEEENS4_6LayoutINS5_IJSB_SC_SC_EEENS5_IJSC_NSA_ILi0EEESU_EEEEENS5_IJNS4_10UnderscoreESX_SX_EEEEENS4_23SM90_TMA_LOAD_MULTICASTENS4_14ComposedLayoutINS4_7SwizzleILi3ELi4ELi3EEENS4_18smem_ptr_flag_bitsILi32EEENSS_INS5_IJNSA_ILi8EEENSA_ILi32EEEEEENS5_IJS17_SC_EEEEEEEvNS4_8identityES10_S1B_vS1C_EENS_8epilogue10collective6detail29Sm90TmaWarpSpecializedAdapterINS1F_15DefaultEpilogueISI_SJ_SJ_NS1E_6thread17LinearCombinationISI_Li1EffLNS1J_9ScaleType4KindE0ELNS_15FloatRoundStyleE2ESI_EENS1_15EpilogueDefaultEEEEEvvEEEEvNT_6ParamsE)
	.align		4
        /*000c*/ 	.word	index@(__assertfail)
	.align		4
        /*0010*/ 	.word	0x00000000
	.align		4
        /*0014*/ 	.word	0xfffffffe
	.align		4
        /*0018*/ 	.word	0x00000000
	.align		4
        /*001c*/ 	.word	0xfffffffd
	.align		4
        /*0020*/ 	.word	0x00000000
	.align		4
        /*0024*/ 	.word	0xfffffffc


//--------------------- .nv.constant4             --------------------------
	.section	.nv.constant4,"a",@progbits
	.align	8
	.align		8
.nv.constant4:
        /*0000*/ 	.dword	__assertfail
	.align		8
        /*0008*/ 	.dword	__unnamed_1
	.align		8
        /*0010*/ 	.dword	_ZN39_INTERNAL_42d58be9_4_k_cu_617d83e7_67024cuda3std3__45__cpo5beginE
	.align		8
        /*0018*/ 	.dword	_ZN39_INTERNAL_42d58be9_4_k_cu_617d83e7_67024cuda3std3__45__cpo3endE
	.align		8
        /*0020*/ 	.dword	_ZN39_INTERNAL_42d58be9_4_k_cu_617d83e7_67024cuda3std3__45__cpo6cbeginE
	.align		8
        /*0028*/ 	.dword	_ZN39_INTERNAL_42d58be9_4_k_cu_617d83e7_67024cuda3std3__45__cpo4cendE
	.align		8
        /*0030*/ 	.dword	_ZN39_INTERNAL_42d58be9_4_k_cu_617d83e7_67024cuda3std3__441_GLOBAL__N__42d58be9_4_k_cu_617d83e7_67026ignoreE
	.align		8
        /*0038*/ 	.dword	_ZN39_INTERNAL_42d58be9_4_k_cu_617d83e7_67024cuda3std3__419piecewise_constructE
	.align		8
        /*0040*/ 	.dword	_ZN39_INTERNAL_42d58be9_4_k_cu_617d83e7_67024cuda3std3__48in_placeE
	.align		8
        /*0048*/ 	.dword	_ZN39_INTERNAL_42d58be9_4_k_cu_617d83e7_67024cuda3std6ranges3__45__cpo4swapE
	.align		8
        /*0050*/ 	.dword	_ZN39_INTERNAL_42d58be9_4_k_cu_617d83e7_67024cuda3std6ranges3__45__cpo9iter_moveE
	.align		8
        /*0058*/ 	.dword	_ZN39_INTERNAL_42d58be9_4_k_cu_617d83e7_67024cute7productE
	.align		8
        /*0060*/ 	.dword	_ZN39_INTERNAL_42d58be9_4_k_cu_617d83e7_67024cute1_E
	.align		8
        /*0068*/ 	.dword	$str$22
	.align		8
        /*0070*/ 	.dword	$str$23


//--------------------- .text._ZN7cutlass13device_kernelINS_4gemm6kernel13GemmUniversalIN4cute5tupleIJiiiiEEENS1_10collective13CollectiveMmaINS1_34MainloopSm90TmaGmmaWarpSpecializedILi5ENS5_IJNS4_1CILi2EEESB_NSA_ILi1EEEEEENS1_35KernelTmaWarpSpecializedCooperativeEEENS5_IJNSA_ILi128EEESG_SG_EEENS_10tfloat32_tENS5_IJlSC_lEEESI_SJ_NS4_8TiledMMAINS4_8MMA_AtomIJNS4_4SM904GMMA30MMA_64x128x8_F32TF32TF32_SS_TNILNSN_7ScaleInE1ELSP_1EEEEEENS4_6LayoutINS5_IJSB_SC_SC_EEENS5_IJSC_NSA_ILi0EEESU_EEEEENS5_IJNS4_10UnderscoreESX_SX_EEEEENS4_23SM90_TMA_LOAD_MULTICASTENS4_14ComposedLayoutINS4_7SwizzleILi3ELi4ELi3EEENS4_18smem_ptr_flag_bitsILi32EEENSS_INS5_IJNSA_ILi8EEENSA_ILi32EEEEEENS5_IJS17_SC_EEEEEEEvNS4_8identityES10_S1B_vS1C_EENS_8epilogue10collective6detail29Sm90TmaWarpSpecializedAdapterINS1F_15DefaultEpilogueISI_SJ_SJ_NS1E_6thread17LinearCombinationISI_Li1EffLNS1J_9ScaleType4KindE0ELNS_15FloatRoundStyleE2ESI_EENS1_15EpilogueDefaultEEEEEvvEEEEvNT_6ParamsE --------------------------
	.section	.text._ZN7cutlass13device_kernelINS_4gemm6kernel13GemmUniversalIN4cute5tupleIJiiiiEEENS1_10collective13CollectiveMmaINS1_34MainloopSm90TmaGmmaWarpSpecializedILi5ENS5_IJNS4_1CILi2EEESB_NSA_ILi1EEEEEENS1_35KernelTmaWarpSpecializedCooperativeEEENS5_IJNSA_ILi128EEESG_SG_EEENS_10tfloat32_tENS5_IJlSC_lEEESI_SJ_NS4_8TiledMMAINS4_8MMA_AtomIJNS4_4SM904GMMA30MMA_64x128x8_F32TF32TF32_SS_TNILNSN_7ScaleInE1ELSP_1EEEEEENS4_6LayoutINS5_IJSB_SC_SC_EEENS5_IJSC_NSA_ILi0EEESU_EEEEENS5_IJNS4_10UnderscoreESX_SX_EEEEENS4_23SM90_TMA_LOAD_MULTICASTENS4_14ComposedLayoutINS4_7SwizzleILi3ELi4ELi3EEENS4_18smem_ptr_flag_bitsILi32EEENSS_INS5_IJNSA_ILi8EEENSA_ILi32EEEEEENS5_IJS17_SC_EEEEEEEvNS4_8identityES10_S1B_vS1C_EENS_8epilogue10collective6detail29Sm90TmaWarpSpecializedAdapterINS1F_15DefaultEpilogueISI_SJ_SJ_NS1E_6thread17LinearCombinationISI_Li1EffLNS1J_9ScaleType4KindE0ELNS_15FloatRoundStyleE2ESI_EENS1_15EpilogueDefaultEEEEEvvEEEEvNT_6ParamsE,"ax",@progbits
	.align	128
.text._ZN7cutlass13device_kernelINS_4gemm6kernel13GemmUniversalIN4cute5tupleIJiiiiEEENS1_10collective13CollectiveMmaINS1_34MainloopSm90TmaGmmaWarpSpecializedILi5ENS5_IJNS4_1CILi2EEESB_NSA_ILi1EEEEEENS1_35KernelTmaWarpSpecializedCooperativeEEENS5_IJNSA_ILi128EEESG_SG_EEENS_10tfloat32_tENS5_IJlSC_lEEESI_SJ_NS4_8TiledMMAINS4_8MMA_AtomIJNS4_4SM904GMMA30MMA_64x128x8_F32TF32TF32_SS_TNILNSN_7ScaleInE1ELSP_1EEEEEENS4_6LayoutINS5_IJSB_SC_SC_EEENS5_IJSC_NSA_ILi0EEESU_EEEEENS5_IJNS4_10UnderscoreESX_SX_EEEEENS4_23SM90_TMA_LOAD_MULTICASTENS4_14ComposedLayoutINS4_7SwizzleILi3ELi4ELi3EEENS4_18smem_ptr_flag_bitsILi32EEENSS_INS5_IJNSA_ILi8EEENSA_ILi32EEEEEENS5_IJS17_SC_EEEEEEEvNS4_8identityES10_S1B_vS1C_EENS_8epilogue10collective6detail29Sm90TmaWarpSpecializedAdapterINS1F_15DefaultEpilogueISI_SJ_SJ_NS1E_6thread17LinearCombinationISI_Li1EffLNS1J_9ScaleType4KindE0ELNS_15FloatRoundStyleE2ESI_EENS1_15EpilogueDefaultEEEEEvvEEEEvNT_6ParamsE:
        .type           _ZN7cutlass13device_kernelINS_4gemm6kernel13GemmUniversalIN4cute5tupleIJiiiiEEENS1_10collective13CollectiveMmaINS1_34MainloopSm90TmaGmmaWarpSpecializedILi5ENS5_IJNS4_1CILi2EEESB_NSA_ILi1EEEEEENS1_35KernelTmaWarpSpecializedCooperativeEEENS5_IJNSA_ILi128EEESG_SG_EEENS_10tfloat32_tENS5_IJlSC_lEEESI_SJ_NS4_8TiledMMAINS4_8MMA_AtomIJNS4_4SM904GMMA30MMA_64x128x8_F32TF32TF32_SS_TNILNSN_7ScaleInE1ELSP_1EEEEEENS4_6LayoutINS5_IJSB_SC_SC_EEENS5_IJSC_NSA_ILi0EEESU_EEEEENS5_IJNS4_10UnderscoreESX_SX_EEEEENS4_23SM90_TMA_LOAD_MULTICASTENS4_14ComposedLayoutINS4_7SwizzleILi3ELi4ELi3EEENS4_18smem_ptr_flag_bitsILi32EEENSS_INS5_IJNSA_ILi8EEENSA_ILi32EEEEEENS5_IJS17_SC_EEEEEEEvNS4_8identityES10_S1B_vS1C_EENS_8epilogue10collective6detail29Sm90TmaWarpSpecializedAdapterINS1F_15DefaultEpilogueISI_SJ_SJ_NS1E_6thread17LinearCombinationISI_Li1EffLNS1J_9ScaleType4KindE0ELNS_15FloatRoundStyleE2ESI_EENS1_15EpilogueDefaultEEEEEvvEEEEvNT_6ParamsE,@function
        .size           _ZN7cutlass13device_kernelINS_4gemm6kernel13GemmUniversalIN4cute5tupleIJiiiiEEENS1_10collective13CollectiveMmaINS1_34MainloopSm90TmaGmmaWarpSpecializedILi5ENS5_IJNS4_1CILi2EEESB_NSA_ILi1EEEEEENS1_35KernelTmaWarpSpecializedCooperativeEEENS5_IJNSA_ILi128EEESG_SG_EEENS_10tfloat32_tENS5_IJlSC_lEEESI_SJ_NS4_8TiledMMAINS4_8MMA_AtomIJNS4_4SM904GMMA30MMA_64x128x8_F32TF32TF32_SS_TNILNSN_7ScaleInE1ELSP_1EEEEEENS4_6LayoutINS5_IJSB_SC_SC_EEENS5_IJSC_NSA_ILi0EEESU_EEEEENS5_IJNS4_10UnderscoreESX_SX_EEEEENS4_23SM90_TMA_LOAD_MULTICASTENS4_14ComposedLayoutINS4_7SwizzleILi3ELi4ELi3EEENS4_18smem_ptr_flag_bitsILi32EEENSS_INS5_IJNSA_ILi8EEENSA_ILi32EEEEEENS5_IJS17_SC_EEEEEEEvNS4_8identityES10_S1B_vS1C_EENS_8epilogue10collective6detail29Sm90TmaWarpSpecializedAdapterINS1F_15DefaultEpilogueISI_SJ_SJ_NS1E_6thread17LinearCombinationISI_Li1EffLNS1J_9ScaleType4KindE0ELNS_15FloatRoundStyleE2ESI_EENS1_15EpilogueDefaultEEEEEvvEEEEvNT_6ParamsE,(.L_x_199 - _ZN7cutlass13device_kernelINS_4gemm6kernel13GemmUniversalIN4cute5tupleIJiiiiEEENS1_10collective13CollectiveMmaINS1_34MainloopSm90TmaGmmaWarpSpecializedILi5ENS5_IJNS4_1CILi2EEESB_NSA_ILi1EEEEEENS1_35KernelTmaWarpSpecializedCooperativeEEENS5_IJNSA_ILi128EEESG_SG_EEENS_10tfloat32_tENS5_IJlSC_lEEESI_SJ_NS4_8TiledMMAINS4_8MMA_AtomIJNS4_4SM904GMMA30MMA_64x128x8_F32TF32TF32_SS_TNILNSN_7ScaleInE1ELSP_1EEEEEENS4_6LayoutINS5_IJSB_SC_SC_EEENS5_IJSC_NSA_ILi0EEESU_EEEEENS5_IJNS4_10UnderscoreESX_SX_EEEEENS4_23SM90_TMA_LOAD_MULTICASTENS4_14ComposedLayoutINS4_7SwizzleILi3ELi4ELi3EEENS4_18smem_ptr_flag_bitsILi32EEENSS_INS5_IJNSA_ILi8EEENSA_ILi32EEEEEENS5_IJS17_SC_EEEEEEEvNS4_8identityES10_S1B_vS1C_EENS_8epilogue10collective6detail29Sm90TmaWarpSpecializedAdapterINS1F_15DefaultEpilogueISI_SJ_SJ_NS1E_6thread17LinearCombinationISI_Li1EffLNS1J_9ScaleType4KindE0ELNS_15FloatRoundStyleE2ESI_EENS1_15EpilogueDefaultEEEEEvvEEEEvNT_6ParamsE)
        .other          _ZN7cutlass13device_kernelINS_4gemm6kernel13GemmUniversalIN4cute5tupleIJiiiiEEENS1_10collective13CollectiveMmaINS1_34MainloopSm90TmaGmmaWarpSpecializedILi5ENS5_IJNS4_1CILi2EEESB_NSA_ILi1EEEEEENS1_35KernelTmaWarpSpecializedCooperativeEEENS5_IJNSA_ILi128EEESG_SG_EEENS_10tfloat32_tENS5_IJlSC_lEEESI_SJ_NS4_8TiledMMAINS4_8MMA_AtomIJNS4_4SM904GMMA30MMA_64x128x8_F32TF32TF32_SS_TNILNSN_7ScaleInE1ELSP_1EEEEEENS4_6LayoutINS5_IJSB_SC_SC_EEENS5_IJSC_NSA_ILi0EEESU_EEEEENS5_IJNS4_10UnderscoreESX_SX_EEEEENS4_23SM90_TMA_LOAD_MULTICASTENS4_14ComposedLayoutINS4_7SwizzleILi3ELi4ELi3EEENS4_18smem_ptr_flag_bitsILi32EEENSS_INS5_IJNSA_ILi8EEENSA_ILi32EEEEEENS5_IJS17_SC_EEEEEEEvNS4_8identityES10_S1B_vS1C_EENS_8epilogue10collective6detail29Sm90TmaWarpSpecializedAdapterINS1F_15DefaultEpilogueISI_SJ_SJ_NS1E_6thread17LinearCombinationISI_Li1EffLNS1J_9ScaleType4KindE0ELNS_15FloatRoundStyleE2ESI_EENS1_15EpilogueDefaultEEEEEvvEEEEvNT_6ParamsE,@"STO_CUDA_ENTRY STV_DEFAULT"
_ZN7cutlass13device_kernelINS_4gemm6kernel13GemmUniversalIN4cute5tupleIJiiiiEEENS1_10collective13CollectiveMmaINS1_34MainloopSm90TmaGmmaWarpSpecializedILi5ENS5_IJNS4_1CILi2EEESB_NSA_ILi1EEEEEENS1_35KernelTmaWarpSpecializedCooperativeEEENS5_IJNSA_ILi128EEESG_SG_EEENS_10tfloat32_tENS5_IJlSC_lEEESI_SJ_NS4_8TiledMMAINS4_8MMA_AtomIJNS4_4SM904GMMA30MMA_64x128x8_F32TF32TF32_SS_TNILNSN_7ScaleInE1ELSP_1EEEEEENS4_6LayoutINS5_IJSB_SC_SC_EEENS5_IJSC_NSA_ILi0EEESU_EEEEENS5_IJNS4_10UnderscoreESX_SX_EEEEENS4_23SM90_TMA_LOAD_MULTICASTENS4_14ComposedLayoutINS4_7SwizzleILi3ELi4ELi3EEENS4_18smem_ptr_flag_bitsILi32EEENSS_INS5_IJNSA_ILi8EEENSA_ILi32EEEEEENS5_IJS17_SC_EEEEEEEvNS4_8identityES10_S1B_vS1C_EENS_8epilogue10collective6detail29Sm90TmaWarpSpecializedAdapterINS1F_15DefaultEpilogueISI_SJ_SJ_NS1E_6thread17LinearCombinationISI_Li1EffLNS1J_9ScaleType4KindE0ELNS_15FloatRoundStyleE2ESI_EENS1_15EpilogueDefaultEEEEEvvEEEEvNT_6ParamsE:
[----:B------:R-:W0:Y:S01]  /*0000*/  LDC R1, c[0x0][0x28] ;  /* 0x00000a00ff017b82 */ /* 0x000e220000000800 */
[----:B------:R-:W1:Y:S01]  /*0010*/  S2R R95, SR_TID.X ;  /* 0x00000000005f7919 */ /* 0x000e620000002100 */
[----:B------:R-:W-:Y:S01]  /*0020*/  ELECT P0, URZ, PT ;  /* 0x00000000003f782f */ /* 0x000fe20003800000 */
[----:B------:R-:W-:Y:S01]  /*0030*/  BSSY B0, `(.L_x_0) ;  /* 0x000000f000007945 */ /* 0x000fe20003800000 */
[--C-:B-1----:R-:W-:Y:S02]  /*0040*/  SHF.R.U32.HI R0, RZ, 0x5, R95.reuse ;  /* 0x00000005ff007819 */ /* 0x102fe4000001165f */
[----:B------:R-:W-:-:S03]  /*0050*/  SHF.R.U32.HI R7, RZ, 0x7, R95 ;  /* 0x00000007ff077819 */ /* 0x000fc6000001165f */
[----:B------:R-:W1:Y:S04]  /*0060*/  SHFL.IDX PT, R3, R0, RZ, 0x1f ;  /* 0x00001fff00037589 */ /* 0x000e6800000e0000 */
[----:B------:R2:W3:Y:S01]  /*0070*/  SHFL.IDX PT, R2, R7, RZ, 0x1f ;  /* 0x00001fff07027589 */ /* 0x0004e200000e0000 */
[----:B-1----:R-:W-:-:S13]  /*0080*/  ISETP.NE.OR P0, PT, R3, RZ, !P0 ;  /* 0x000000ff0300720c */ /* 0x002fda0004705670 */
[----:B0-23--:R-:W-:Y:S05]  /*0090*/  @P0 BRA `(.L_x_1) ;  /* 0x0000000000200947 */ /* 0x00dfea0003800000 */
[----:B------:R-:W-:Y:S02]  /*00a0*/  ULDC.64 UR4, c[0x0][0x198] ;  /* 0x0000660000047ab9 */ /* 0x000fe40000000a00 */
[----:B------:R-:W-:Y:S02]  /*00b0*/  UIADD3 UR6, UP0, UR4, 0xf0, URZ ;  /* 0x000000f004067890 */ /* 0x000fe4000ff1e03f */
[----:B------:R-:W-:Y:S02]  /*00c0*/  UIADD3 UR4, UP1, UR4, 0x1f0, URZ ;  /* 0x000001f004047890 */ /* 0x000fe4000ff3e03f */
[----:B------:R-:W-:Y:S02]  /*00d0*/  UIADD3.X UR7, URZ, UR5, URZ, UP0, !UPT ;  /* 0x000000053f077290 */ /* 0x000fe400087fe43f */
[----:B------:R-:W-:-:S07]  /*00e0*/  UIADD3.X UR5, URZ, UR5, URZ, UP1, !UPT ;  /* 0x000000053f057290 */ /* 0x000fce0008ffe43f */
[----:B------:R0:W-:Y:S02]  /*00f0*/  UTMACCTL.PF [UR6] ;  /* 0x00000000060079b9 */ /* 0x0001e40008040000 */
[----:B------:R0:W-:Y:S02]  /*0100*/  UTMACCTL.PF [UR4] ;  /* 0x00000000040079b9 */ /* 0x0001e40008040000 */
[----:B0-----:R-:W-:Y:S01]  /*0110*/  NOP ;  /* 0x0000000000007918 */ /* 0x001fe20000000000 */
.L_x_1:
[----:B------:R-:W-:Y:S05]  /*0120*/  BSYNC B0 ;  /* 0x0000000000007941 */ /* 0x000fea0003800000 */
.L_x_0:
[----:B------:R-:W0:Y:S02]  /*0130*/  SHFL.IDX PT, R5, R0, RZ, 0x1f ;  /* 0x00001fff00057589 */ /* 0x000e2400000e0000 */
[----:B0-----:R-:W-:-:S13]  /*0140*/  ISETP.NE.AND P0, PT, R5, RZ, PT ;  /* 0x000000ff0500720c */ /* 0x001fda0003f05270 */
[----:B------:R-:W-:Y:S05]  /*0150*/  @P0 BRA `(.L_x_2) ;  /* 0x0000000000600947 */ /* 0x000fea0003800000 */
[----:B------:R-:W0:Y:S01]  /*0160*/  S2UR UR8, SR_CgaCtaId ;  /* 0x00000000000879c3 */ /* 0x000e220000008800 */
[----:B------:R-:W-:Y:S01]  /*0170*/  UMOV UR4, 0x400 ;  /* 0x0000040000047882 */ /* 0x000fe20000000000 */
[----:B------:R-:W-:Y:S01]  /*0180*/  UMOV UR5, 0x1 ;  /* 0x0000000100057882 */ /* 0x000fe20000000000 */
[----:B------:R-:W-:Y:S01]  /*0190*/  UMOV UR6, 0x6 ;  /* 0x0000000600067882 */ /* 0x000fe20000000000 */
[----:B------:R-:W-:Y:S01]  /*01a0*/  ELECT P0, URZ, PT ;  /* 0x00000000003f782f */ /* 0x000fe20003800000 */
[----:B------:R-:W-:-:S04]  /*01b0*/  UIADD3 UR6, -UR6, 0x100000, URZ ;  /* 0x0010000006067890 */ /* 0x000fc8000fffe13f */
[----:B------:R-:W-:Y:S02]  /*01c0*/  USHF.L.U32 UR7, UR6, 0xb, URZ ;  /* 0x0000000b06077899 */ /* 0x000fe4000800063f */
[----:B------:R-:W-:Y:S02]  /*01d0*/  USHF.L.U32 UR6, UR6, 0x1, URZ ;  /* 0x0000000106067899 */ /* 0x000fe4000800063f */
[----:B0-----:R-:W-:Y:S02]  /*01e0*/  ULEA UR8, UR8, UR4, 0x18 ;  /* 0x0000000408087291 */ /* 0x001fe4000f8ec03f */
[----:B------:R-:W-:-:S04]  /*01f0*/  UIADD3 UR4, -UR5, 0x100000, URZ ;  /* 0x0010000005047890 */ /* 0x000fc8000fffe13f */
[----:B------:R-:W-:Y:S02]  /*0200*/  USHF.L.U32 UR5, UR4, 0xb, URZ ;  /* 0x0000000b04057899 */ /* 0x000fe4000800063f */
[----:B------:R-:W-:Y:S01]  /*0210*/  USHF.L.U32 UR4, UR4, 0x1, URZ ;  /* 0x0000000104047899 */ /* 0x000fe2000800063f */
[----:B------:R-:W0:Y:S11]  /*0220*/  FENCE.VIEW.ASYNC.S ;  /* 0x00000000000073c6 */ /* 0x000e360000000000 */
[----:B0-----:R0:W1:Y:S01]  /*0230*/  SYNCS.EXCH.64 URZ, [UR8], UR4 ;  /* 0x00000004083f75b2 */ /* 0x0010620008000100 */
[----:B------:R0:W2:Y:S01]  /*0240*/  SYNCS.EXCH.64 URZ, [UR8+0x28], UR6 ;  /* 0x00002806083f75b2 */ /* 0x0000a20008000100 */
[----:B------:R0:W3:Y:S01]  /*0250*/  SYNCS.EXCH.64 URZ, [UR8+0x8], UR4 ;  /* 0x00000804083f75b2 */ /* 0x0000e20008000100 */
[----:B------:R0:W4:Y:S01]  /*0260*/  SYNCS.EXCH.64 URZ, [UR8+0x30], UR6 ;  /* 0x00003006083f75b2 */ /* 0x0001220008000100 */
[----:B------:R0:W0:Y:S01]  /*0270*/  SYNCS.EXCH.64 URZ, [UR8+0x10], UR4 ;  /* 0x00001004083f75b2 */ /* 0x0000220008000100 */
[----:B------:R0:W0:Y:S01]  /*0280*/  SYNCS.EXCH.64 URZ, [UR8+0x38], UR6 ;  /* 0x00003806083f75b2 */ /* 0x0000220008000100 */
[----:B------:R0:W0:Y:S01]  /*0290*/  SYNCS.EXCH.64 URZ, [UR8+0x18], UR4 ;  /* 0x00001804083f75b2 */ /* 0x0000220008000100 */
[----:B------:R0:W0:Y:S01]  /*02a0*/  SYNCS.EXCH.64 URZ, [UR8+0x40], UR6 ;  /* 0x00004006083f75b2 */ /* 0x0000220008000100 */
[----:B------:R0:W0:Y:S01]  /*02b0*/  SYNCS.EXCH.64 URZ, [UR8+0x20], UR4 ;  /* 0x00002004083f75b2 */ /* 0x0000220008000100 */
[----:B------:R0:W0:Y:S01]  /*02c0*/  SYNCS.EXCH.64 URZ, [UR8+0x48], UR6 ;  /* 0x00004806083f75b2 */ /* 0x0000220008000100 */
[----:B------:R-:W-:Y:S01]  /*02d0*/  NOP ;  /* 0x0000000000007918 */ /* 0x000fe20000000000 */
.L_x_2:
[----:B------:R-:W-:Y:S01]  /*02e0*/  SHF.R.S32.HI R4, RZ, 0x1f, R95 ;  /* 0x0000001fff047819 */ /* 0x000fe2000001145f */
[----:B------:R-:W5:Y:S01]  /*02f0*/  SHFL.IDX PT, R0, R0, RZ, 0x1f ;  /* 0x00001fff00007589 */ /* 0x000f6200000e0000 */
[----:B0-----:R-:W0:Y:S01]  /*0300*/  S2UR UR8, SR_CTAID.X ;  /* 0x00000000000879c3 */ /* 0x001e220000002500 */
[----:B------:R-:W-:Y:S02]  /*0310*/  ELECT P0, URZ, PT ;  /* 0x00000000003f782f */ /* 0x000fe40003800000 */
[----:B------:R-:W-:Y:S01]  /*0320*/  LEA.HI R4, R4, R95, RZ, 0x7 ;  /* 0x0000005f04047211 */ /* 0x000fe200078f38ff */
[----:B------:R-:W-:Y:S01]  /*0330*/  ULDC UR4, c[0x0][0x150] ;  /* 0x0000540000047ab9 */ /* 0x000fe20000000800 */
[----:B------:R-:W-:Y:S01]  /*0340*/  SHF.R.S32.HI R6, RZ, 0x1f, R5 ;  /* 0x0000001fff067819 */ /* 0x000fe20000011405 */
[----:B------:R-:W-:Y:S01]  /*0350*/  NOP ;  /* 0x0000000000007918 */ /* 0x000fe20000000000 */
[----:B------:R-:W-:Y:S01]  /*0360*/  LOP3.LUT R4, R4, 0xffffff80, RZ, 0xc0, !PT ;  /* 0xffffff8004047812 */ /* 0x000fe200078ec0ff */
[----:B------:R-:W-:Y:S01]  /*0370*/  NOP ;  /* 0x0000000000007918 */ /* 0x000fe20000000000 */
[----:B------:R-:W-:Y:S01]  /*0380*/  LEA.HI R6, R6, R5, RZ, 0x2 ;  /* 0x0000000506067211 */ /* 0x000fe200078f10ff */
[----:B------:R-:W1:Y:S01]  /*0390*/  LDC R11, c[0x0][0x144] ;  /* 0x00005100ff0b7b82 */ /* 0x000e620000000800 */
[----:B------:R-:W-:Y:S01]  /*03a0*/  IMAD.MOV.U32 R22, RZ, RZ, 0x1 ;  /* 0x00000001ff167424 */ /* 0x000fe200078e00ff */
[----:B------:R-:W-:Y:S01]  /*03b0*/  ISETP.NE.AND P3, PT, R2, RZ, PT ;  /* 0x000000ff0200720c */ /* 0x000fe20003f65270 */
[----:B------:R-:W-:Y:S01]  /*03c0*/  IMAD.IADD R8, R95, 0x1, -R4 ;  /* 0x000000015f087824 */ /* 0x000fe200078e0a04 */
[----:B------:R-:W-:Y:S01]  /*03d0*/  LOP3.LUT R6, R6, 0x3ffffffc, RZ, 0xc0, !PT ;  /* 0x3ffffffc06067812 */ /* 0x000fe200078ec0ff */
[----:B------:R-:W2:Y:S03]  /*03e0*/  S2R R4, SR_CTAID.Y ;  /* 0x0000000000047919 */ /* 0x000ea60000002600 */
[----:B------:R-:W-:Y:S01]  /*03f0*/  SHF.R.S32.HI R9, RZ, 0x1f, R8 ;  /* 0x0000001fff097819 */ /* 0x000fe20000011408 */
[----:B------:R-:W-:Y:S01]  /*0400*/  IMAD.IADD R6, R5, 0x1, -R6 ;  /* 0x0000000105067824 */ /* 0x000fe200078e0a06 */
[----:B------:R-:W3:Y:S02]  /*0410*/  LDC R13, c[0x0][0x140] ;  /* 0x00005000ff0d7b82 */ /* 0x000ee40000000800 */
[----:B------:R-:W-:-:S02]  /*0420*/  LEA.HI R9, R9, R8, RZ, 0x3 ;  /* 0x0000000809097211 */ /* 0x000fc400078f18ff */
[----:B-----5:R-:W-:Y:S02]  /*0430*/  ISETP.NE.OR P0, PT, R0, RZ, !P0 ;  /* 0x000000ff0000720c */ /* 0x020fe40004705670 */
[--C-:B------:R-:W-:Y:S02]  /*0440*/  SHF.R.S32.HI R0, RZ, 0x3, R9.reuse ;  /* 0x00000003ff007819 */ /* 0x100fe40000011409 */
[----:B0-----:R-:W-:Y:S02]  /*0450*/  I2FP.F32.U32 R10, UR8 ;  /* 0x00000008000a7c45 */ /* 0x001fe40008201000 */
[----:B------:R-:W-:-:S03]  /*0460*/  SHF.R.S32.HI R9, RZ, 0x1f, R9 ;  /* 0x0000001fff097819 */ /* 0x000fc60000011409 */
[----:B------:R-:W-:Y:S01]  /*0470*/  FMUL R10, R10, UR4 ;  /* 0x000000040a0a7c20 */ /* 0x000fe20008400000 */
[----:B------:R-:W-:Y:S01]  /*0480*/  LEA.HI R9, R9, R0, RZ, 0x2 ;  /* 0x0000000009097211 */ /* 0x000fe200078f10ff */
[----:B------:R-:W-:Y:S02]  /*0490*/  ULDC UR4, c[0x0][0x154] ;  /* 0x0000550000047ab9 */ /* 0x000fe40000000800 */
[----:B------:R-:W-:Y:S01]  /*04a0*/  VOTEU.ALL UP0, P0 ;  /* 0x00000000003f7886 */ /* 0x000fe20000000000 */
[----:B------:R-:W-:Y:S01]  /*04b0*/  LOP3.LUT R9, R9, 0xfffffffc, RZ, 0xc0, !PT ;  /* 0xfffffffc09097812 */ /* 0x000fe200078ec0ff */
[----:B------:R-:W0:Y:S01]  /*04c0*/  F2I.U32.TRUNC.NTZ R10, R10 ;  /* 0x0000000a000a7305 */ /* 0x000e22000020f000 */
[----:B------:R-:W-:Y:S02]  /*04d0*/  VOTEU.ALL UP1, P0 ;  /* 0x00000000003f7886 */ /* 0x000fe40000020000 */
[----:B------:R-:W5:Y:S01]  /*04e0*/  @!UP0 S2UR UR7, SR_CgaCtaId ;  /* 0x00000000000789c3 */ /* 0x000f620000008800 */
[----:B------:R-:W-:Y:S01]  /*04f0*/  IMAD.IADD R9, R0, 0x1, -R9 ;  /* 0x0000000100097824 */ /* 0x000fe200078e0a09 */
[----:B------:R-:W-:Y:S01]  /*0500*/  SHF.R.S32.HI R0, RZ, 0x1f, R3 ;  /* 0x0000001fff007819 */ /* 0x000fe20000011403 */
[----:B------:R-:W-:Y:S01]  /*0510*/  @!UP0 UMOV UR6, 0x400 ;  /* 0x0000040000068882 */ /* 0x000fe20000000000 */
[----:B---3--:R-:W-:Y:S01]  /*0520*/  ISETP.EQ.U32.AND P2, PT, R13, 0x1, PT ;  /* 0x000000010d00780c */ /* 0x008fe20003f42070 */
[----:B------:R-:W-:Y:S01]  /*0530*/  IMAD R19, R6, 0x4, R9 ;  /* 0x0000000406137824 */ /* 0x000fe200078e0209 */
[----:B--2---:R-:W-:-:S02]  /*0540*/  I2FP.F32.U32 R12, R4 ;  /* 0x00000004000c7245 */ /* 0x004fc40000201000 */
[----:B------:R-:W2:Y:S01]  /*0550*/  LDC R9, c[0x0][0x148] ;  /* 0x00005200ff097b82 */ /* 0x000ea20000000800 */
[----:B------:R-:W-:Y:S02]  /*0560*/  LEA.HI R0, R0, R3, RZ, 0x2 ;  /* 0x0000000300007211 */ /* 0x000fe400078f10ff */
[----:B------:R-:W-:Y:S01]  /*0570*/  LEA.HI R6, R19, R19, RZ, 0x1 ;  /* 0x0000001313067211 */ /* 0x000fe200078f08ff */
[----:B0-----:R-:W-:Y:S02]  /*0580*/  IMAD.MOV R14, RZ, RZ, -R10 ;  /* 0x000000ffff0e7224 */ /* 0x001fe400078e0a0a */
[----:B------:R-:W-:Y:S01]  /*0590*/  FMUL R12, R12, UR4 ;  /* 0x000000040c0c7c20 */ /* 0x000fe20008400000 */
[----:B------:R-:W-:Y:S01]  /*05a0*/  LOP3.LUT R0, R0, 0xfffffffc, RZ, 0xc0, !PT ;  /* 0xfffffffc00007812 */ /* 0x000fe200078ec0ff */
[----:B------:R-:W-:Y:S01]  /*05b0*/  UMOV UR4, 0x20 ;  /* 0x0000002000047882 */ /* 0x000fe20000000000 */
[----:B------:R-:W-:Y:S01]  /*05c0*/  LOP3.LUT R10, R6, 0xfffffffe, RZ, 0xc0, !PT ;  /* 0xfffffffe060a7812 */ /* 0x000fe200078ec0ff */
[----:B-1----:R-:W-:Y:S01]  /*05d0*/  IMAD R6, R11, R14, UR8 ;  /* 0x000000080b067e24 */ /* 0x002fe2000f8e020e */
[----:B------:R-:W-:-:S04]  /*05e0*/  @!UP0 UIADD3 UR4, -UR4, 0x100000, URZ ;  /* 0x0010000004048890 */ /* 0x000fc8000fffe13f */
[----:B------:R-:W-:Y:S02]  /*05f0*/  @!UP0 USHF.L.U32 UR5, UR4, 0xb, URZ ;  /* 0x0000000b04058899 */ /* 0x000fe4000800063f */
[----:B------:R-:W-:Y:S01]  /*0600*/  @!UP0 USHF.L.U32 UR4, UR4, 0x1, URZ ;  /* 0x0000000104048899 */ /* 0x000fe2000800063f */
[----:B------:R-:W0:Y:S01]  /*0610*/  F2I.U32.TRUNC.NTZ R12, R12 ;  /* 0x0000000c000c7305 */ /* 0x000e22000020f000 */
[----:B------:R-:W-:Y:S02]  /*0620*/  IMAD.IADD R3, R3, 0x1, -R0 ;  /* 0x0000000103037824 */ /* 0x000fe400078e0a00 */
[C---:B------:R-:W-:Y:S02]  /*0630*/  IMAD.IADD R11, R19.reuse, 0x1, -R10 ;  /* 0x00000001130b7824 */ /* 0x040fe400078e0a0a */
[----:B------:R-:W-:Y:S01]  /*0640*/  IMAD.SHL.U32 R10, R19, 0x4, RZ ;  /* 0x00000004130a7824 */ /* 0x000fe200078e00ff */
[----:B-----5:R-:W-:Y:S01]  /*0650*/  @!UP0 ULEA UR6, UR7, UR6, 0x18 ;  /* 0x0000000607068291 */ /* 0x020fe2000f8ec03f */
[----:B------:R-:W-:Y:S01]  /*0660*/  ISETP.NE.AND P1, PT, R3, 0x3, PT ;  /* 0x000000030300780c */ /* 0x000fe20003f25270 */
[----:B------:R-:W-:Y:S01]  /*0670*/  VOTEU.ALL UP0, P0 ;  /* 0x00000000003f7886 */ /* 0x000fe20000000000 */
[----:B------:R-:W-:-:S02]  /*0680*/  ISETP.NE.AND P4, PT, R11, R6, PT ;  /* 0x000000060b00720c */ /* 0x000fc40003f85270 */
[----:B------:R-:W-:Y:S02]  /*0690*/  LOP3.LUT R19, R19, 0xc, R10, 0x78, !PT ;  /* 0x0000000c13137812 */ /* 0x000fe400078e780a */
[----:B------:R-:W-:Y:S01]  /*06a0*/  LOP3.LUT P0, RZ, R8, 0x7, RZ, 0xc0, !PT ;  /* 0x0000000708ff7812 */ /* 0x000fe2000780c0ff */
[C---:B------:R-:W-:Y:S01]  /*06b0*/  VIADD R8, R2.reuse, 0xffffffff ;  /* 0xffffffff02087836 */ /* 0x040fe20000000000 */
[----:B------:R-:W-:Y:S01]  /*06c0*/  ISETP.EQ.OR P1, PT, R3, RZ, !P1 ;  /* 0x000000ff0300720c */ /* 0x000fe20004f22670 */
[----:B0-----:R-:W-:Y:S01]  /*06d0*/  IMAD.MOV R23, RZ, RZ, -R12 ;  /* 0x000000ffff177224 */ /* 0x001fe200078e0a0c */
[----:B------:R-:W-:Y:S01]  /*06e0*/  ISETP.LT.U32.AND P0, PT, R19, 0x4, !P0 ;  /* 0x000000041300780c */ /* 0x000fe20004701070 */
[----:B------:R-:W0:Y:S02]  /*06f0*/  FENCE.VIEW.ASYNC.S ;  /* 0x00000000000073c6 */ /* 0x000e240000000000 */
[----:B0-----:R0:W1:Y:S01]  /*0700*/  @!UP0 SYNCS.EXCH.64 URZ, [UR6+0x60], UR4 ;  /* 0x00006004063f85b2 */ /* 0x0010620008000100 */
[----:B------:R-:W-:Y:S01]  /*0710*/  ISETP.EQ.AND P1, PT, R2, RZ, P1 ;  /* 0x000000ff0200720c */ /* 0x000fe20000f22270 */
[----:B--2---:R-:W-:Y:S01]  /*0720*/  IMAD R11, R9, R23, R4 ;  /* 0x00000017090b7224 */ /* 0x004fe200078e0204 */
[----:B------:R-:W-:-:S02]  /*0730*/  ISETP.GE.U32.AND P6, PT, R8, 0x2, PT ;  /* 0x000000020800780c */ /* 0x000fc40003fc6070 */
[----:B------:R-:W-:Y:S02]  /*0740*/  @P4 LEA.HI R0, R19, R19, RZ, 0x1 ;  /* 0x0000001313004211 */ /* 0x000fe400078f08ff */
[----:B------:R-:W-:Y:S02]  /*0750*/  SEL R18, RZ, 0x1, !P1 ;  /* 0x00000001ff127807 */ /* 0x000fe40004800000 */
[----:B------:R-:W-:Y:S02]  /*0760*/  @P4 SHF.R.S32.HI R0, RZ, 0x1, R0 ;  /* 0x00000001ff004819 */ /* 0x000fe40000011400 */
[----:B------:R-:W-:Y:S02]  /*0770*/  SEL R18, R18, 0x2, P6 ;  /* 0x0000000212127807 */ /* 0x000fe40003000000 */
[----:B------:R-:W-:Y:S02]  /*0780*/  @P4 ISETP.NE.AND P5, PT, R0, R11, PT ;  /* 0x0000000b0000420c */ /* 0x000fe40003fa5270 */
[----:B------:R-:W-:Y:S01]  /*0790*/  SEL R11, RZ, 0x1, !P0 ;  /* 0x00000001ff0b7807 */ /* 0x000fe20004000000 */
[----:B------:R0:W2:Y:S01]  /*07a0*/  @!UP1 SYNCS.EXCH.64 URZ, [UR6+0x68], UR4 ;  /* 0x00006804063f95b2 */ /* 0x0000a20008000100 */
[----:B------:R-:W-:Y:S01]  /*07b0*/  @P4 SEL R22, RZ, 0x1, P5 ;  /* 0x00000001ff164807 */ /* 0x000fe20002800000 */
[----:B------:R-:W-:Y:S01]  /*07c0*/  NOP ;  /* 0x0000000000007918 */ /* 0x000fe20000000000 */
[----:B------:R-:W-:-:S02]  /*07d0*/  LOP3.LUT R0, R95, 0x7f, RZ, 0xc0, !PT ;  /* 0x0000007f5f007812 */ /* 0x000fc400078ec0ff */
[----:B------:R-:W-:Y:S01]  /*07e0*/  LOP3.LUT R22, R22, R11, RZ, 0xc0, !PT ;  /* 0x0000000b16167212 */ /* 0x000fe200078ec0ff */
[----:B01----:R-:W-:Y:S06]  /*07f0*/  @!P2 BRA `(.L_x_3) ;  /* 0x000000000008a947 */ /* 0x003fec0003800000 */
[----:B--2-4-:R-:W-:Y:S01]  /*0800*/  UCGABAR_ARV ;  /* 0x00000000000079c7 */ /* 0x014fe20008000000 */
[----:B------:R-:W-:Y:S05]  /*0810*/  BRA `(.L_x_4) ;  /* 0x0000000000047947 */ /* 0x000fea0003800000 */
.L_x_3:
[----:B--2-4-:R-:W-:Y:S01]  /*0820*/  NOP ;  /* 0x0000000000007918 */ /* 0x014fe20000000000 */
.L_x_4:
[----:B------:R-:W0:Y:S01]  /*0830*/  LDC R2, c[0x0][0x65c] ;  /* 0x00019700ff027b82 */ /* 0x000e220000000800 */
[----:B------:R-:W-:Y:S02]  /*0840*/  IMAD.U32 R10, RZ, RZ, UR8 ;  /* 0x00000008ff0a7e24 */ /* 0x000fe4000f8e00ff */
[----:B------:R-:W-:Y:S01]  /*0850*/  IMAD.MOV.U32 R11, RZ, RZ, RZ ;  /* 0x000000ffff0b7224 */ /* 0x000fe200078e00ff */
[----:B0-----:R-:W-:-:S04]  /*0860*/  ISETP.NE.AND P1, PT, R2, 0x1, PT ;  /* 0x000000010200780c */ /* 0x001fc80003f25270 */
[----:B------:R-:W-:-:S09]  /*0870*/  P2R R5, PR, RZ, 0x2 ;  /* 0x00000002ff057803 */ /* 0x000fd20000000000 */
[----:B------:R-:W0:Y:S01]  /*0880*/  @P1 LDC R17, c[0x0][0x10] ;  /* 0x00000400ff111b82 */ /* 0x000e220000000800 */
[----:B------:R-:W-:Y:S02]  /*0890*/  @P1 IMAD.MOV.U32 R5, RZ, RZ, RZ ;  /* 0x000000ffff051224 */ /* 0x000fe400078e00ff */
[----:B------:R-:W-:-:S05]  /*08a0*/  @P1 IMAD.MOV.U32 R15, RZ, RZ, RZ ;  /* 0x000000ffff0f1224 */ /* 0x000fca00078e00ff */
[----:B------:R-:W1:Y:S01]  /*08b0*/  @!P1 LDC R13, c[0x0][0xc] ;  /* 0x00000300ff0d9b82 */ /* 0x000e620000000800 */
[----:B------:R-:W-:Y:S01]  /*08c0*/  ULDC UR4, c[0x0][0xc] ;  /* 0x0000030000047ab9 */ /* 0x000fe20000000800 */
[----:B------:R-:W-:Y:S01]  /*08d0*/  ULDC UR5, c[0x0][0x10] ;  /* 0x0000040000057ab9 */ /* 0x000fe20000000800 */
[----:B------:R-:W-:Y:S01]  /*08e0*/  ULDC UR6, c[0x0][0x14] ;  /* 0x0000050000067ab9 */ /* 0x000fe20000000800 */
[----:B------:R-:W-:-:S04]  /*08f0*/  UIMAD.WIDE.U32 UR4, UR4, UR5, URZ ;  /* 0x00000005040472a5 */ /* 0x000fc8000f8e003f */
[----:B------:R-:W-:Y:S02]  /*0900*/  UIMAD.WIDE.U32 UR38, UR4, UR6, URZ ;  /* 0x00000006042672a5 */ /* 0x000fe4000f8e003f */
[----:B------:R-:W-:-:S04]  /*0910*/  UIMAD UR37, UR5, UR6, URZ ;  /* 0x00000006052572a4 */ /* 0x000fc8000f8e023f */
[----:B------:R-:W-:Y:S01]  /*0920*/  UIADD3 UR37, UR39, UR37, URZ ;  /* 0x0000002527257290 */ /* 0x000fe2000fffe03f */
[----:B0-----:R-:W-:-:S04]  /*0930*/  @P1 IMAD.WIDE.U32 R16, R17, UR8, R4 ;  /* 0x0000000811101c25 */ /* 0x001fc8000f8e0004 */
[----:B------:R-:W-:Y:S02]  /*0940*/  @P1 IMAD.IADD R17, R17, 0x1, R15 ;  /* 0x0000000111111824 */ /* 0x000fe400078e020f */
[----:B-1----:R-:W-:-:S04]  /*0950*/  @!P1 IMAD.WIDE.U32 R10, R4, R13, R10 ;  /* 0x0000000d040a9225 */ /* 0x002fc800078e000a */
[----:B------:R-:W-:Y:S02]  /*0960*/  @!P1 IMAD.MOV.U32 R16, RZ, RZ, R10 ;  /* 0x000000ffff109224 */ /* 0x000fe400078e000a */
[----:B------:R-:W-:Y:S01]  /*0970*/  @!P1 IMAD.MOV.U32 R17, RZ, RZ, R11 ;  /* 0x000000ffff119224 */ /* 0x000fe200078e000b */
[----:B------:R-:W-:Y:S06]  /*0980*/  @!P2 BRA `(.L_x_5) ;  /* 0x00000000000ca947 */ /* 0x000fec0003800000 */
[----:B------:R-:W-:Y:S01]  /*0990*/  UCGABAR_WAIT ;  /* 0x0000000000007dc7 */ /* 0x000fe20008000000 */
[----:B------:R-:W-:Y:S01]  /*09a0*/  CCTL.IVALL ;  /* 0x00000000ff00798f */ /* 0x000fe20002000000 */
[----:B------:R-:W-:Y:S05]  /*09b0*/  BRA `(.L_x_6) ;  /* 0x0000000000047947 */ /* 0x000fea0003800000 */
.L_x_5:
[----:B------:R-:W-:Y:S06]  /*09c0*/  BAR.SYNC.DEFER_BLOCKING 0x0 ;  /* 0x0000000000007b1d */ /* 0x000fec0000010000 */
.L_x_6:
[----:B------:R-:W-:Y:S05]  /*09d0*/  @!P3 BRA `(.L_x_7) ;  /* 0x000000680038b947 */ /* 0x000fea0003800000 */
[----:B------:R-:W-:-:S13]  /*09e0*/  ISETP.GT.U32.AND P0, PT, R8, 0x1, PT ;  /* 0x000000010800780c */ /* 0x000fda0003f04070 */
[----:B------:R-:W-:Y:S05]  /*09f0*/  @P0 EXIT ;  /* 0x000000000000094d */ /* 0x000fea0003800000 */
[----:B------:R-:W-:Y:S01]  /*0a00*/  ULDC.64 UR4, c[0x0][0x650] ;  /* 0x0001940000047ab9 */ /* 0x000fe20000000a00 */
[----:B------:R-:W-:Y:S01]  /*0a10*/  PRMT R3, RZ, 0x7610, R3 ;  /* 0x00007610ff037816 */ /* 0x000fe20000000003 */
[----:B------:R-:W-:Y:S01]  /*0a20*/  IMAD.MOV.U32 R103, RZ, RZ, -0x1 ;  /* 0xffffffffff677424 */ /* 0x000fe200078e00ff */
[----:B------:R-:W-:Y:S01]  /*0a30*/  ISETP.GE.U32.AND P0, PT, R16, UR4, PT ;  /* 0x0000000410007c0c */ /* 0x000fe2000bf06070 */
[----:B------:R-:W-:Y:S02]  /*0a40*/  IMAD.MOV.U32 R100, RZ, RZ, -0x1 ;  /* 0xffffffffff647424 */ /* 0x000fe400078e00ff */
[----:B------:R-:W-:Y:S01]  /*0a50*/  IMAD.MOV.U32 R101, RZ, RZ, -0x1 ;  /* 0xffffffffff657424 */ /* 0x000fe200078e00ff */
[----:B------:R-:W-:-:S13]  /*0a60*/  ISETP.GE.U32.AND.EX P0, PT, R17, UR5, PT, P0 ;  /* 0x0000000511007c0c */ /* 0x000fda000bf06100 */
[----:B------:R-:W-:Y:S05]  /*0a70*/  @P0 BRA `(.L_x_8) ;  /* 0x0000000400280947 */ /* 0x000fea0003800000 */
[----:B------:R-:W0:Y:S01]  /*0a80*/  LDC.64 R24, c[0x0][0x628] ;  /* 0x00018a00ff187b82 */ /* 0x000e220000000a00 */
[----:B------:R-:W-:Y:S02]  /*0a90*/  IMAD.MOV.U32 R10, RZ, RZ, R16 ;  /* 0x000000ffff0a7224 */ /* 0x000fe400078e0010 */
[----:B------:R-:W-:-:S05]  /*0aa0*/  IMAD.MOV.U32 R11, RZ, RZ, R17 ;  /* 0x000000ffff0b7224 */ /* 0x000fca00078e0011 */
[----:B------:R-:W1:Y:S08]  /*0ab0*/  LDC R8, c[0x0][0x630] ;  /* 0x00018c00ff087b82 */ /* 0x000e700000000800 */
[----:B------:R-:W2:Y:S01]  /*0ac0*/  LDC.64 R26, c[0x0][0x620] ;  /* 0x00018800ff1a7b82 */ /* 0x000ea20000000a00 */
[----:B0-----:R-:W-:-:S04]  /*0ad0*/  ISETP.NE.U32.AND P0, PT, R24, RZ, PT ;  /* 0x000000ff1800720c */ /* 0x001fc80003f05070 */
[----:B------:R-:W-:-:S13]  /*0ae0*/  ISETP.NE.AND.EX P0, PT, R25, RZ, PT, P0 ;  /* 0x000000ff1900720c */ /* 0x000fda0003f05300 */
[----:B-12---:R-:W-:Y:S05]  /*0af0*/  @!P0 BRA `(.L_x_9) ;  /* 0x0000000000288947 */ /* 0x006fea0003800000 */
[----:B------:R-:W0:Y:S02]  /*0b00*/  LDC R3, c[0x0][0x634] ;  /* 0x00018d00ff037b82 */ /* 0x000e240000000800 */
[----:B0-----:R-:W-:-:S05]  /*0b10*/  IADD3 R3, P0, R16, R3, RZ ;  /* 0x0000000310037210 */ /* 0x001fca0007f1e0ff */
[----:B------:R-:W-:-:S04]  /*0b20*/  IMAD.X R21, RZ, RZ, R17, P0 ;  /* 0x000000ffff157224 */ /* 0x000fc800000e0611 */
[----:B------:R-:W-:-:S04]  /*0b30*/  IMAD.WIDE.U32 R10, R21, R24, RZ ;  /* 0x00000018150a7225 */ /* 0x000fc800078e00ff */
[----:B------:R-:W-:-:S04]  /*0b40*/  IMAD.WIDE.U32 R12, P0, R3, R25, R10 ;  /* 0x00000019030c7225 */ /* 0x000fc8000780000a */
[----:B------:R-:W-:-:S04]  /*0b50*/  IMAD.WIDE.U32 R10, R3, R24, RZ ;  /* 0x00000018030a7225 */ /* 0x000fc800078e00ff */
[----:B------:R-:W-:Y:S01]  /*0b60*/  IMAD.X R15, RZ, RZ, RZ, P0 ;  /* 0x000000ffff0f7224 */ /* 0x000fe200000e06ff */
[----:B------:R-:W-:Y:S01]  /*0b70*/  IADD3 RZ, P0, R11, R12, RZ ;  /* 0x0000000c0bff7210 */ /* 0x000fe20007f1e0ff */
[----:B------:R-:W-:-:S04]  /*0b80*/  IMAD.MOV.U32 R14, RZ, RZ, R13 ;  /* 0x000000ffff0e7224 */ /* 0x000fc800078e000d */
[----:B------:R-:W-:-:S08]  /*0b90*/  IMAD.WIDE.U32.X R10, R21, R25, R14, P0 ;  /* 0x00000019150a7225 */ /* 0x000fd000000e040e */
.L_x_9:
[----:B------:R-:W0:Y:S01]  /*0ba0*/  LDC.64 R30, c[0x0][0x640] ;  /* 0x00019000ff1e7b82 */ /* 0x000e220000000a00 */
[-CC-:B------:R-:W-:Y:S01]  /*0bb0*/  SHF.R.U64 R101, R10, R8.reuse, R11.reuse ;  /* 0x000000080a657219 */ /* 0x180fe2000000120b */
[----:B------:R-:W-:Y:S01]  /*0bc0*/  IMAD R29, R9, R23, R4 ;  /* 0x00000017091d7224 */ /* 0x000fe200078e0204 */
[----:B------:R-:W-:Y:S01]  /*0bd0*/  SHF.R.U32.HI R3, RZ, R8, R11 ;  /* 0x00000008ff037219 */ /* 0x000fe2000001160b */
[----:B------:R-:W-:Y:S01]  /*0be0*/  IMAD.MOV.U32 R23, RZ, RZ, 0x1 ;  /* 0x00000001ff177424 */ /* 0x000fe200078e00ff */
[----:B------:R-:W-:-:S03]  /*0bf0*/  IADD3 R5, P0, RZ, -R101, RZ ;  /* 0x80000065ff057210 */ /* 0x000fc60007f1e0ff */
[----:B------:R-:W1:Y:S02]  /*0c00*/  LDC R12, c[0x0][0x618] ;  /* 0x00018600ff0c7b82 */ /* 0x000e640000000800 */
[----:B------:R-:W-:Y:S02]  /*0c10*/  IMAD.X R3, RZ, RZ, ~R3, P0 ;  /* 0x000000ffff037224 */ /* 0x000fe400000e0e03 */
[----:B------:R-:W-:-:S04]  /*0c20*/  IMAD.WIDE.U32 R10, R5, R26, R16 ;  /* 0x0000001a050a7225 */ /* 0x000fc800078e0010 */
[----:B------:R-:W2:Y:S01]  /*0c30*/  LDC R20, c[0x0][0x608] ;  /* 0x00018200ff147b82 */ /* 0x000ea20000000800 */
[----:B------:R-:W-:Y:S02]  /*0c40*/  IMAD R8, R3, R26, RZ ;  /* 0x0000001a03087224 */ /* 0x000fe400078e02ff */
[----:B------:R-:W-:Y:S02]  /*0c50*/  IMAD.MOV.U32 R3, RZ, RZ, -0x1 ;  /* 0xffffffffff037424 */ /* 0x000fe400078e00ff */
[----:B------:R-:W-:-:S03]  /*0c60*/  IMAD R5, R5, R27, R8 ;  /* 0x0000001b05057224 */ /* 0x000fc600078e0208 */
[----:B------:R-:W3:Y:S01]  /*0c70*/  LDC R28, c[0x0][0x658] ;  /* 0x00019600ff1c7b82 */ /* 0x000ee20000000800 */
[----:B------:R-:W-:Y:S01]  /*0c80*/  IMAD.IADD R5, R11, 0x1, R5 ;  /* 0x000000010b057824 */ /* 0x000fe200078e0205 */
[----:B0-----:R-:W-:-:S04]  /*0c90*/  ISETP.NE.U32.AND P0, PT, R30, RZ, PT ;  /* 0x000000ff1e00720c */ /* 0x001fc80003f05070 */
[----:B------:R-:W-:Y:S02]  /*0ca0*/  ISETP.NE.AND.EX P0, PT, R31, RZ, PT, P0 ;  /* 0x000000ff1f00720c */ /* 0x000fe40003f05300 */
[----:B------:R-:W0:Y:S01]  /*0cb0*/  LDC R24, c[0x0][0x600] ;  /* 0x00018000ff187b82 */ /* 0x000e220000000800 */
[-CC-:B-1----:R-:W-:Y:S02]  /*0cc0*/  SHF.R.U64 R14, R10, R12.reuse, R5.reuse ;  /* 0x0000000c0a0e7219 */ /* 0x182fe40000001205 */
[----:B------:R-:W-:-:S05]  /*0cd0*/  SHF.R.U32.HI R5, RZ, R12, R5 ;  /* 0x0000000cff057219 */ /* 0x000fca0000011605 */
[----:B------:R-:W1:Y:S01]  /*0ce0*/  LDC R15, c[0x0][0x648] ;  /* 0x00019200ff0f7b82 */ /* 0x000e620000000800 */
[-CC-:B--2---:R-:W-:Y:S02]  /*0cf0*/  SHF.R.U64 R27, R14, R20.reuse, R5.reuse ;  /* 0x000000140e1b7219 */ /* 0x184fe40000001205 */
[----:B------:R-:W-:-:S05]  /*0d00*/  SHF.R.U32.HI R5, RZ, R20, R5 ;  /* 0x00000014ff057219 */ /* 0x000fca0000011605 */
[----:B------:R-:W2:Y:S01]  /*0d10*/  LDC R21, c[0x0][0x638] ;  /* 0x00018e00ff157b82 */ /* 0x000ea20000000800 */
[-CC-:B---3--:R-:W-:Y:S02]  /*0d20*/  SHF.R.U64 R20, R27, R28.reuse, R5.reuse ;  /* 0x0000001c1b147219 */ /* 0x188fe40000001205 */
[-C--:B------:R-:W-:Y:S02]  /*0d30*/  SHF.L.U32 R3, R3, R28.reuse, RZ ;  /* 0x0000001c03037219 */ /* 0x080fe400000006ff */
[----:B------:R-:W-:Y:S01]  /*0d40*/  SHF.R.U32.HI R5, RZ, R28, R5 ;  /* 0x0000001cff057219 */ /* 0x000fe20000011605 */
[----:B------:R-:W-:Y:S01]  /*0d50*/  IMAD.MOV.U32 R4, RZ, RZ, R20 ;  /* 0x000000ffff047224 */ /* 0x000fe200078e0014 */
[----:B------:R-:W-:Y:S01]  /*0d60*/  LOP3.LUT R12, RZ, R3, RZ, 0x33, !PT ;  /* 0x00000003ff0c7212 */ /* 0x000fe200078e33ff */
[----:B------:R-:W3:Y:S01]  /*0d70*/  LDC R25, c[0x0][0x610] ;  /* 0x00018400ff197b82 */ /* 0x000ee20000000800 */
[----:B------:R-:W-:Y:S05]  /*0d80*/  @!P0 BRA `(.L_x_10) ;  /* 0x0000000000288947 */ /* 0x000fea0003800000 */
[----:B------:R-:W4:Y:S02]  /*0d90*/  LDC R3, c[0x0][0x64c] ;  /* 0x00019300ff037b82 */ /* 0x000f240000000800 */
[----:B----4-:R-:W-:-:S05]  /*0da0*/  IADD3 R3, P0, R20, R3, RZ ;  /* 0x0000000314037210 */ /* 0x010fca0007f1e0ff */
        /* <DEDUP_REMOVED lines=8> */
.L_x_10:
[----:B-1----:R-:W-:Y:S01]  /*0e30*/  SHF.R.U64 R4, R4, R15, R5 ;  /* 0x0000000f04047219 */ /* 0x002fe20000001205 */
[----:B0-----:R-:W-:Y:S01]  /*0e40*/  VIADD R5, R24, 0xffffffff ;  /* 0xffffffff18057836 */ /* 0x001fe20000000000 */
[----:B------:R-:W-:Y:S02]  /*0e50*/  SHF.L.U32 R3, R23, R28, RZ ;  /* 0x0000001c17037219 */ /* 0x000fe400000006ff */
[----:B------:R-:W-:Y:S01]  /*0e60*/  LOP3.LUT R12, R27, R12, RZ, 0xc0, !PT ;  /* 0x0000000c1b0c7212 */ /* 0x000fe200078ec0ff */
[----:B------:R-:W-:Y:S01]  /*0e70*/  IMAD.MOV R8, RZ, RZ, -R4 ;  /* 0x000000ffff087224 */ /* 0x000fe200078e0a04 */
[----:B------:R-:W-:Y:S02]  /*0e80*/  SEL R6, R6, R29, !P1 ;  /* 0x0000001d06067207 */ /* 0x000fe40004800000 */
[----:B------:R-:W-:Y:S01]  /*0e90*/  LOP3.LUT R5, R14, R5, RZ, 0xc0, !PT ;  /* 0x000000050e057212 */ /* 0x000fe200078ec0ff */
[----:B------:R-:W-:Y:S02]  /*0ea0*/  IMAD R9, R3, R4, R12 ;  /* 0x0000000403097224 */ /* 0x000fe400078e020c */
[----:B--2---:R-:W-:-:S02]  /*0eb0*/  IMAD R3, R8, R21, R20 ;  /* 0x0000001508037224 */ /* 0x004fc400078e0214 */
[----:B---3--:R-:W-:Y:S02]  /*0ec0*/  IMAD R6, R9, R25, R6 ;  /* 0x0000001909067224 */ /* 0x008fe400078e0206 */
[----:B------:R-:W-:Y:S02]  /*0ed0*/  IMAD R103, R3, R24, R5 ;  /* 0x0000001803677224 */ /* 0x000fe400078e0205 */
[----:B------:R-:W-:-:S03]  /*0ee0*/  IMAD.MOV.U32 R4, RZ, RZ, 0x1 ;  /* 0x00000001ff047424 */ /* 0x000fc600078e00ff */
[----:B------:R-:W-:Y:S02]  /*0ef0*/  SEL R100, R103, R6, !P1 ;  /* 0x0000000667647207 */ /* 0x000fe40004800000 */
[----:B------:R-:W-:Y:S02]  /*0f00*/  PRMT R3, R4, 0x7610, R3 ;  /* 0x0000761004037816 */ /* 0x000fe40000000003 */
[----:B------:R-:W-:-:S07]  /*0f10*/  SEL R103, R6, R103, !P1 ;  /* 0x0000006706677207 */ /* 0x000fce0004800000 */
.L_x_8:
[----:B------:R-:W-:-:S08]  /*0f20*/  NOP ;  /* 0x0000000000007918 */ /* 0x000fd00000000000 */
[----:B------:R-:W0:Y:S02]  /*0f30*/  USETMAXREG.TRY_ALLOC.CTAPOOL UP0, 0xe8 ;  /* 0x000000e8000079c8 */ /* 0x000e240008000600 */
[----:B0-----:R-:W-:-:S13]  /*0f40*/  PLOP3.LUT P0, PT, PT, PT, UP0, 0x80, 0x0 ;  /* 0x000000000000781c */ /* 0x001fda0003f0f008 */
[----:B------:R-:W-:Y:S05]  /*0f50*/  @!P0 BRA `(.L_x_8) ;  /* 0xfffffffc00f08947 */ /* 0x000fea000383ffff */
[----:B------:R-:W-:Y:S01]  /*0f60*/  ULDC.64 UR4, c[0x0][0x598] ;  /* 0x0001660000047ab9 */ /* 0x000fe20000000a00 */
[----:B------:R-:W-:Y:S01]  /*0f70*/  ULDC.64 UR40, c[0x0][0x208] ;  /* 0x0000820000287ab9 */ /* 0x000fe20000000a00 */
[----:B------:R-:W-:-:S04]  /*0f80*/  ISETP.NE.U32.AND P0, PT, RZ, UR4, PT ;  /* 0x00000004ff007c0c */ /* 0x000fc8000bf05070 */
[----:B------:R-:W-:-:S13]  /*0f90*/  ISETP.NE.AND.EX P0, PT, RZ, UR5, PT, P0 ;  /* 0x00000005ff007c0c */ /* 0x000fda000bf05300 */
[----:B------:R-:W-:Y:S05]  /*0fa0*/  @!P0 BRA `(.L_x_11) ;  /* 0x00000000001c8947 */ /* 0x000fea0003800000 */
[----:B------:R-:W0:Y:S02]  /*0fb0*/  LDC.64 R4, c[0x0][0x598] ;  /* 0x00016600ff047b82 */ /* 0x000e240000000a00 */
[----:B0-----:R-:W2:Y:S02]  /*0fc0*/  LDG.E.64 R4, desc[UR40][R4.64] ;  /* 0x0000002804047981 */ /* 0x001ea4000c1e1b00 */
[----:B--2---:R-:W-:-:S04]  /*0fd0*/  ISETP.NE.U32.AND P0, PT, R4, RZ, PT ;  /* 0x000000ff0400720c */ /* 0x004fc80003f05070 */
[----:B------:R-:W-:-:S13]  /*0fe0*/  ISETP.NE.AND.EX P0, PT, R5, RZ, PT, P0 ;  /* 0x000000ff0500720c */ /* 0x000fda0003f05300 */
[----:B------:R-:W-:Y:S05]  /*0ff0*/  @!P0 BRA `(.L_x_11) ;  /* 0x0000000000088947 */ /* 0x000fea0003800000 */
[----:B------:R0:W5:Y:S01]  /*1000*/  LD.E R23, desc[UR40][R4.64] ;  /* 0x0000002804177980 */ /* 0x000162000c101900 */
[----:B------:R-:W-:Y:S05]  /*1010*/  BRA `(.L_x_12) ;  /* 0x0000000000247947 */ /* 0x000fea0003800000 */
.L_x_11:
[----:B------:R-:W-:Y:S02]  /*1020*/  ULDC.64 UR4, c[0x0][0x588] ;  /* 0x0001620000047ab9 */ /* 0x000fe40000000a00 */
[----:B------:R-:W-:-:S04]  /*1030*/  ISETP.NE.U32.AND P0, PT, RZ, UR4, PT ;  /* 0x00000004ff007c0c */ /* 0x000fc8000bf05070 */
[----:B------:R-:W-:-:S13]  /*1040*/  ISETP.NE.AND.EX P0, PT, RZ, UR5, PT, P0 ;  /* 0x00000005ff007c0c */ /* 0x000fda000bf05300 */
[----:B------:R-:W-:Y:S05]  /*1050*/  @!P0 BRA `(.L_x_13) ;  /* 0x00000000000c8947 */ /* 0x000fea0003800000 */
[----:B------:R-:W0:Y:S02]  /*1060*/  LDC.64 R4, c[0x0][0x588] ;  /* 0x00016200ff047b82 */ /* 0x000e240000000a00 */
[----:B0-----:R1:W5:Y:S01]  /*1070*/  LDG.E R23, desc[UR40][R4.64] ;  /* 0x0000002804177981 */ /* 0x001362000c1e1900 */
[----:B------:R-:W-:Y:S05]  /*1080*/  BRA `(.L_x_12) ;  /* 0x0000000000087947 */ /* 0x000fea0003800000 */
.L_x_13:
[----:B------:R-:W-:Y:S02]  /*1090*/  ULDC UR4, c[0x0][0x580] ;  /* 0x0001600000047ab9 */ /* 0x000fe40000000800 */
[----:B------:R-:W-:-:S07]  /*10a0*/  IMAD.U32 R23, RZ, RZ, UR4 ;  /* 0x00000004ff177e24 */ /* 0x000fce000f8e00ff */
.L_x_12:
[----:B------:R-:W-:Y:S02]  /*10b0*/  ULDC.64 UR4, c[0x0][0x5a0] ;  /* 0x0001680000047ab9 */ /* 0x000fe40000000a00 */
[----:B------:R-:W-:-:S04]  /*10c0*/  ISETP.NE.U32.AND P0, PT, RZ, UR4, PT ;  /* 0x00000004ff007c0c */ /* 0x000fc8000bf05070 */
[----:B------:R-:W-:-:S13]  /*10d0*/  ISETP.NE.AND.EX P0, PT, RZ, UR5, PT, P0 ;  /* 0x00000005ff007c0c */ /* 0x000fda000bf05300 */
[----:B------:R-:W-:Y:S05]  /*10e0*/  @!P0 BRA `(.L_x_14) ;  /* 0x00000000001c8947 */ /* 0x000fea0003800000 */
[----:B01----:R-:W0:Y:S02]  /*10f0*/  LDC.64 R4, c[0x0][0x5a0] ;  /* 0x00016800ff047b82 */ /* 0x003e240000000a00 */
[----:B0-----:R-:W2:Y:S02]  /*1100*/  LDG.E.64 R4, desc[UR40][R4.64] ;  /* 0x0000002804047981 */ /* 0x001ea4000c1e1b00 */
[----:B--2---:R-:W-:-:S04]  /*1110*/  ISETP.NE.U32.AND P0, PT, R4, RZ, PT ;  /* 0x000000ff0400720c */ /* 0x004fc80003f05070 */
[----:B------:R-:W-:-:S13]  /*1120*/  ISETP.NE.AND.EX P0, PT, R5, RZ, PT, P0 ;  /* 0x000000ff0500720c */ /* 0x000fda0003f05300 */
[----:B------:R-:W-:Y:S05]  /*1130*/  @!P0 BRA `(.L_x_14) ;  /* 0x0000000000088947 */ /* 0x000fea0003800000 */
[----:B------:R0:W5:Y:S01]  /*1140*/  LD.E R90, desc[UR40][R4.64] ;  /* 0x00000028045a7980 */ /* 0x000162000c101900 */
[----:B------:R-:W-:Y:S05]  /*1150*/  BRA `(.L_x_15) ;  /* 0x0000000000247947 */ /* 0x000fea0003800000 */
.L_x_14:
[----:B------:R-:W-:Y:S02]  /*1160*/  ULDC.64 UR4, c[0x0][0x590] ;  /* 0x0001640000047ab9 */ /* 0x000fe40000000a00 */
[----:B------:R-:W-:-:S04]  /*1170*/  ISETP.NE.U32.AND P0, PT, RZ, UR4, PT ;  /* 0x00000004ff007c0c */ /* 0x000fc8000bf05070 */
[----:B------:R-:W-:-:S13]  /*1180*/  ISETP.NE.AND.EX P0, PT, RZ, UR5, PT, P0 ;  /* 0x00000005ff007c0c */ /* 0x000fda000bf05300 */
[----:B------:R-:W-:Y:S05]  /*1190*/  @!P0 BRA `(.L_x_16) ;  /* 0x00000000000c8947 */ /* 0x000fea0003800000 */
[----:B------:R-:W2:Y:S02]  /*11a0*/  LDC.64 R90, c[0x0][0x590] ;  /* 0x00016400ff5a7b82 */ /* 0x000ea40000000a00 */
[----:B--2---:R2:W5:Y:S01]  /*11b0*/  LDG.E R90, desc[UR40][R90.64] ;  /* 0x000000285a5a7981 */ /* 0x004562000c1e1900 */
[----:B------:R-:W-:Y:S05]  /*11c0*/  BRA `(.L_x_15) ;  /* 0x0000000000087947 */ /* 0x000fea0003800000 */
.L_x_16:
[----:B------:R-:W-:Y:S02]  /*11d0*/  ULDC UR4, c[0x0][0x584] ;  /* 0x0001610000047ab9 */ /* 0x000fe40000000800 */
[----:B------:R-:W-:-:S07]  /*11e0*/  IMAD.U32 R90, RZ, RZ, UR4 ;  /* 0x00000004ff5a7e24 */ /* 0x000fce000f8e00ff */
.L_x_15:
[----:B------:R-:W-:-:S13]  /*11f0*/  LOP3.LUT P0, RZ, R3, 0xff, RZ, 0xc0, !PT ;  /* 0x000000ff03ff7812 */ /* 0x000fda000780c0ff */
[----:B------:R-:W-:Y:S05]  /*1200*/  @!P0 EXIT ;  /* 0x000000000000894d */ /* 0x000fea0003800000 */
[----:B------:R-:W3:Y:S01]  /*1210*/  LDC R93, c[0x0][0x658] ;  /* 0x00019600ff5d7b82 */ /* 0x000ee20000000800 */
[----:B------:R-:W-:Y:S01]  /*1220*/  LOP3.LUT R7, R7, 0x1, RZ, 0xc0, !PT ;  /* 0x0000000107077812 */ /* 0x000fe200078ec0ff */
[----:B------:R-:W-:Y:S01]  /*1230*/  ULDC.64 UR6, c[0x0][0x288] ;  /* 0x0000a20000067ab9 */ /* 0x000fe20000000a00 */
[----:B------:R-:W-:Y:S01]  /*1240*/  SHF.R.U32.HI R3, RZ, 0x2, R95 ;  /* 0x00000002ff037819 */ /* 0x000fe2000001165f */
[----:B------:R-:W-:Y:S01]  /*1250*/  UIADD3 UR4, UR7, 0x7f, URZ ;  /* 0x0000007f07047890 */ /* 0x000fe2000fffe03f */
[----:B------:R-:W-:Y:S01]  /*1260*/  SHF.R.U32.HI R0, RZ, 0x1, R0 ;  /* 0x00000001ff007819 */ /* 0x000fe20000011600 */
[----:B------:R-:W-:Y:S01]  /*1270*/  IMAD.SHL.U32 R88, R7, 0x40, RZ ;  /* 0x0000004007587824 */ /* 0x000fe200078e00ff */
[----:B------:R-:W-:Y:S01]  /*1280*/  LOP3.LUT R3, R3, 0x7, RZ, 0xc0, !PT ;  /* 0x0000000703037812 */ /* 0x000fe200078ec0ff */
[----:B------:R-:W4:Y:S01]  /*1290*/  LDC.64 R8, c[0x0][0x5c8] ;  /* 0x00017200ff087b82 */ /* 0x000f220000000a00 */
[----:B------:R-:W-:Y:S01]  /*12a0*/  USHF.R.S32.HI UR5, URZ, 0x1f, UR4 ;  /* 0x0000001f3f057899 */ /* 0x000fe20008011404 */
[----:B------:R-:W-:Y:S01]  /*12b0*/  LOP3.LUT R0, R0, 0x30, RZ, 0xc0, !PT ;  /* 0x0000003000007812 */ /* 0x000fe200078ec0ff */
[----:B------:R-:W-:Y:S01]  /*12c0*/  IMAD.MOV.U32 R6, RZ, RZ, 0x1 ;  /* 0x00000001ff067424 */ /* 0x000fe200078e00ff */
[--C-:B------:R-:W-:Y:S01]  /*12d0*/  LOP3.LUT R88, R88, 0x40, R3.reuse, 0xe2, !PT ;  /* 0x0000004058587812 */ /* 0x100fe200078ee203 */
[----:B------:R-:W-:Y:S01]  /*12e0*/  ULEA.HI UR5, UR5, UR4, URZ, 0x7 ;  /* 0x0000000405057291 */ /* 0x000fe2000f8f383f */
[-C--:B01----:R-:W-:Y:S01]  /*12f0*/  IADD3 R4, RZ, -R0.reuse, -R3 ;  /* 0x80000000ff047210 */ /* 0x083fe20007ffe803 */
[----:B------:R-:W-:Y:S01]  /*1300*/  IMAD.U32 R5, RZ, RZ, UR6 ;  /* 0x00000006ff057e24 */ /* 0x000fe2000f8e00ff */
[----:B------:R-:W0:Y:S01]  /*1310*/  LDC R97, c[0x0][0x600] ;  /* 0x00018000ff617b82 */ /* 0x000e220000000800 */
[----:B------:R-:W-:Y:S01]  /*1320*/  LOP3.LUT R88, R88, R0, RZ, 0xfc, !PT ;  /* 0x0000000058587212 */ /* 0x000fe200078efcff */
[----:B------:R-:W-:Y:S01]  /*1330*/  IMAD.MOV.U32 R0, RZ, RZ, -0x1 ;  /* 0xffffffffff007424 */ /* 0x000fe200078e00ff */
[----:B------:R-:W-:Y:S01]  /*1340*/  USHF.R.S32.HI UR43, URZ, 0x7, UR5 ;  /* 0x000000073f2b7899 */ /* 0x000fe20008011405 */
[----:B------:R-:W-:Y:S01]  /*1350*/  LOP3.LUT R94, R95, 0x3, RZ, 0xc0, !PT ;  /* 0x000000035f5e7812 */ /* 0x000fe200078ec0ff */
[----:B------:R-:W-:Y:S01]  /*1360*/  IMAD R4, R7, -0x40, R4 ;  /* 0xffffffc007047824 */ /* 0x000fe200078e0204 */
[C---:B------:R-:W-:Y:S01]  /*1370*/  LOP3.LUT R96, R95.reuse, 0x80, RZ, 0xc0, !PT ;  /* 0x000000805f607812 */ /* 0x040fe200078ec0ff */
[----:B------:R-:W-:Y:S01]  /*1380*/  UISETP.LT.AND UP0, UPT, UR43, 0x1, UPT ;  /* 0x000000012b00788c */ /* 0x000fe2000bf01270 */
[-C--:B---3--:R-:W-:Y:S01]  /*1390*/  SHF.L.U32 R0, R0, R93.reuse, RZ ;  /* 0x0000005d00007219 */ /* 0x088fe200000006ff */
[----:B------:R-:W-:Y:S01]  /*13a0*/  ULDC UR4, c[0x0][0x284] ;  /* 0x0000a10000047ab9 */ /* 0x000fe20000000800 */
[----:B------:R-:W-:Y:S01]  /*13b0*/  IMAD R94, R94, -0x2, R5 ;  /* 0xfffffffe5e5e7824 */ /* 0x000fe200078e0205 */
[----:B------:R-:W-:Y:S01]  /*13c0*/  USEL UR44, UR43, 0x1, UP0 ;  /* 0x000000012b2c7887 */ /* 0x000fe20008000000 */
[----:B------:R-:W-:Y:S01]  /*13d0*/  SHF.L.U32 R93, R6, R93, RZ ;  /* 0x0000005d065d7219 */ /* 0x000fe200000006ff */
[----:B------:R-:W-:Y:S01]  /*13e0*/  IMAD.SHL.U32 R95, R95, 0x2, RZ ;  /* 0x000000025f5f7824 */ /* 0x000fe200078e00ff */
[----:B------:R-:W-:Y:S01]  /*13f0*/  LOP3.LUT R102, R18, 0x1, RZ, 0xfc, !PT ;  /* 0x0000000112667812 */ /* 0x000fe200078efcff */
[----:B------:R-:W-:Y:S01]  /*1400*/  VIADD R99, R4, UR4 ;  /* 0x0000000404637c36 */ /* 0x000fe20008000000 */
[C---:B----4-:R-:W-:Y:S01]  /*1410*/  SHF.L.U64.HI R92, R8.reuse, 0x3, R9 ;  /* 0x00000003085c7819 */ /* 0x050fe20000010209 */
[----:B--2---:R-:W-:Y:S01]  /*1420*/  IMAD.SHL.U32 R91, R8, 0x8, RZ ;  /* 0x00000008085b7824 */ /* 0x004fe200078e00ff */
[----:B------:R-:W-:Y:S01]  /*1430*/  SHF.R.U32.HI R96, RZ, 0x7, R96 ;  /* 0x00000007ff607819 */ /* 0x000fe20000011660 */
[----:B------:R-:W-:Y:S01]  /*1440*/  IMAD.MOV.U32 R89, RZ, RZ, RZ ;  /* 0x000000ffff597224 */ /* 0x000fe200078e00ff */
[----:B------:R-:W-:Y:S01]  /*1450*/  LOP3.LUT R98, RZ, R0, RZ, 0x33, !PT ;  /* 0x00000000ff627212 */ /* 0x000fe200078e33ff */
[----:B------:R-:W-:Y:S01]  /*1460*/  UIADD3 UR44, UR43, -UR44, URZ ;  /* 0x8000002c2b2c7290 */ /* 0x000fe2000fffe03f */
[----:B------:R-:W-:Y:S01]  /*1470*/  UMOV UR36, URZ ;  /* 0x0000003f00247c82 */ /* 0x000fe20008000000 */
[----:B0-----:R-:W-:Y:S01]  /*1480*/  VIADD R97, R97, 0xffffffff ;  /* 0xffffffff61617836 */ /* 0x001fe20000000000 */
[----:B------:R-:W-:-:S09]  /*1490*/  UMOV UR42, URZ ;  /* 0x0000003f002a7c82 */ /* 0x000fd20008000000 */
.L_x_162:
[----:B0-----:R-:W0:Y:S01]  /*14a0*/  SHFL.IDX PT, R0, R96, RZ, 0x1f ;  /* 0x00001fff60007589 */ /* 0x001e2200000e0000 */
[----:B-1----:R-:W1:Y:S01]  /*14b0*/  S2UR UR7, SR_CgaCtaId ;  /* 0x00000000000779c3 */ /* 0x002e620000008800 */
[----:B------:R-:W-:Y:S01]  /*14c0*/  UMOV UR6, 0x400 ;  /* 0x0000040000067882 */ /* 0x000fe20000000000 */
[----:B0-----:R-:W-:Y:S01]  /*14d0*/  R2UR UR4, R0 ;  /* 0x00000000000472ca */ /* 0x001fe200000e0000 */
[----:B-1----:R-:W-:-:S12]  /*14e0*/  ULEA UR6, UR7, UR6, 0x18 ;  /* 0x0000000607067291 */ /* 0x002fd8000f8ec03f */
[----:B------:R-:W-:-:S04]  /*14f0*/  ULEA.HI UR5, UR4, UR4, URZ, 0x1 ;  /* 0x0000000404057291 */ /* 0x000fc8000f8f083f */
[----:B------:R-:W-:-:S04]  /*1500*/  ULOP3.LUT UR5, UR5, 0x7fffe, URZ, 0xc0, !UPT ;  /* 0x0007fffe05057892 */ /* 0x000fc8000f8ec03f */
[----:B------:R-:W-:-:S03]  /*1510*/  UIADD3 UR5, UR4, -UR5, URZ ;  /* 0x8000000504057290 */ /* 0x000fc6000fffe03f */
[----:B------:R-:W-:Y:S01]  /*1520*/  ULDC UR4, c[0x0][0x28c] ;  /* 0x0000a30000047ab9 */ /* 0x000fe20000000800 */
[----:B------:R-:W-:Y:S01]  /*1530*/  ULEA UR5, UR5, UR6, 0xd ;  /* 0x0000000605057291 */ /* 0x000fe2000f8e683f */
[----:B------:R-:W-:-:S03]  /*1540*/  ISETP.LT.AND P0, PT, RZ, UR4, PT ;  /* 0x00000004ff007c0c */ /* 0x000fc6000bf01270 */
[----:B------:R-:W-:-:S04]  /*1550*/  UIADD3 UR5, UR5, 0x100, URZ ;  /* 0x0000010005057890 */ /* 0x000fc8000fffe03f */
[----:B------:R-:W-:-:S04]  /*1560*/  USHF.R.U32.HI UR5, URZ, 0x4, UR5 ;  /* 0x000000043f057899 */ /* 0x000fc80008011605 */
[----:B------:R-:W-:-:S04]  /*1570*/  ULOP3.LUT UR5, UR5, 0x3fff, URZ, 0xc0, !UPT ;  /* 0x00003fff05057892 */ /* 0x000fc8000f8ec03f */
[----:B------:R-:W-:Y:S01]  /*1580*/  ULOP3.LUT UR45, UR5, 0x10000, URZ, 0xfc, !UPT ;  /* 0x00010000052d7892 */ /* 0x000fe2000f8efc3f */
[----:B---345:R-:W-:Y:S11]  /*1590*/  @P0 BRA `(.L_x_17) ;  /* 0x0000000000400947 */ /* 0x038ff60003800000 */
[----:B------:R-:W-:Y:S01]  /*15a0*/  MOV R0, 0x0 ;  /* 0x0000000000007802 */ /* 0x000fe20000000f00 */
[----:B------:R-:W-:Y:S01]  /*15b0*/  ULDC.64 UR4, c[0x4][0x68] ;  /* 0x01001a0000047ab9 */ /* 0x000fe20000000a00 */
[----:B------:R-:W-:Y:S01]  /*15c0*/  ULDC.64 UR6, c[0x4][0x8] ;  /* 0x0100020000067ab9 */ /* 0x000fe20000000a00 */
[----:B------:R-:W-:Y:S01]  /*15d0*/  IMAD.U32 R4, RZ, RZ, UR4 ;  /* 0x00000004ff047e24 */ /* 0x000fe2000f8e00ff */
[----:B------:R0:W1:Y:S01]  /*15e0*/  LDC.64 R14, c[0x4][R0] ;  /* 0x01000000000e7b82 */ /* 0x0000620000000a00 */
[----:B------:R-:W-:Y:S01]  /*15f0*/  IMAD.U32 R5, RZ, RZ, UR5 ;  /* 0x00000005ff057e24 */ /* 0x000fe2000f8e00ff */
[----:B------:R-:W-:Y:S01]  /*1600*/  ULDC.64 UR4, c[0x4][0x70] ;  /* 0x01001c0000047ab9 */ /* 0x000fe20000000a00 */
[----:B------:R-:W-:Y:S02]  /*1610*/  IMAD.U32 R10, RZ, RZ, UR6 ;  /* 0x00000006ff0a7e24 */ /* 0x000fe4000f8e00ff */
[----:B------:R-:W-:Y:S02]  /*1620*/  IMAD.U32 R6, RZ, RZ, UR4 ;  /* 0x00000004ff067e24 */ /* 0x000fe4000f8e00ff */
[----:B------:R-:W-:-:S02]  /*1630*/  IMAD.U32 R7, RZ, RZ, UR5 ;  /* 0x00000005ff077e24 */ /* 0x000fc4000f8e00ff */
[----:B------:R-:W-:Y:S02]  /*1640*/  IMAD.U32 R11, RZ, RZ, UR7 ;  /* 0x00000007ff0b7e24 */ /* 0x000fe4000f8e00ff */
[----:B------:R-:W-:Y:S02]  /*1650*/  IMAD.MOV.U32 R8, RZ, RZ, 0x1e1 ;  /* 0x000001e1ff087424 */ /* 0x000fe400078e00ff */
[----:B------:R-:W-:Y:S02]  /*1660*/  IMAD.MOV.U32 R12, RZ, RZ, 0x1 ;  /* 0x00000001ff0c7424 */ /* 0x000fe400078e00ff */
[----:B0-----:R-:W-:-:S07]  /*1670*/  IMAD.MOV.U32 R13, RZ, RZ, RZ ;  /* 0x000000ffff0d7224 */ /* 0x001fce00078e00ff */
[----:B------:R-:W-:-:S07]  /*1680*/  LEPC R20, `(.L_x_17) ;  /* 0x000000001014794e */ /* 0x000fce0000000000 */
[----:B-1---5:R-:W-:Y:S05]  /*1690*/  CALL.ABS.NOINC R14 ;  /* 0x000000000e007343 */ /* 0x022fea0003c00000 */
.L_x_17:
[----:B------:R-:W-:-:S13]  /*16a0*/  ISETP.NE.AND P0, PT, R102, 0x3, PT ;  /* 0x000000036600780c */ /* 0x000fda0003f05270 */
[----:B------:R-:W-:Y:S05]  /*16b0*/  @!P0 BRA `(.L_x_18) ;  /* 0x0000000000048947 */ /* 0x000fea0003800000 */
[----:B------:R-:W-:Y:S01]  /*16c0*/  BPT.TRAP 0x1 ;  /* 0x000000040000795c */ /* 0x000fe20000300000 */
.L_x_18:
[----:B------:R-:W0:Y:S01]  /*16d0*/  S2UR UR5, SR_CgaCtaId ;  /* 0x00000000000579c3 */ /* 0x000e220000008800 */
[----:B------:R-:W-:Y:S01]  /*16e0*/  UMOV UR4, 0x400 ;  /* 0x0000040000047882 */ /* 0x000fe20000000000 */
[----:B------:R-:W-:Y:S02]  /*16f0*/  IMAD.U32 R0, RZ, RZ, UR36 ;  /* 0x00000024ff007e24 */ /* 0x000fe4000f8e00ff */
[----:B------:R-:W-:-:S03]  /*1700*/  IMAD.U32 R3, RZ, RZ, UR42 ;  /* 0x0000002aff037e24 */ /* 0x000fc6000f8e00ff */
[----:B------:R-:W-:Y:S01]  /*1710*/  SHF.L.U32 R0, R0, 0x1f, RZ ;  /* 0x0000001f00007819 */ /* 0x000fe200000006ff */
[----:B0-----:R-:W-:-:S06]  /*1720*/  ULEA UR4, UR5, UR4, 0x18 ;  /* 0x0000000405047291 */ /* 0x001fcc000f8ec03f */
[----:B------:R-:W-:-:S04]  /*1730*/  IMAD.U32 R6, RZ, RZ, UR4 ;  /* 0x00000004ff067e24 */ /* 0x000fc8000f8e00ff */
[----:B------:R-:W-:-:S04]  /*1740*/  IMAD R3, R3, 0x8, R6 ;  /* 0x0000000803037824 */ /* 0x000fc800078e0206 */
[----:B------:R0:W1:Y:S01]  /*1750*/  SYNCS.PHASECHK.TRANS64.TRYWAIT P1, [R3+URZ], R0 ;  /* 0x00000000030075a7 */ /* 0x000062000802017f */
[----:B------:R-:W-:Y:S05]  /*1760*/  @!P0 BRA `(.L_x_19) ;  /* 0x0000000000048947 */ /* 0x000fea0003800000 */
[----:B------:R-:W-:Y:S01]  /*1770*/  BPT.TRAP 0x1 ;  /* 0x000000040000795c */ /* 0x000fe20000300000 */
.L_x_19:
[----:B------:R-:W-:-:S05]  /*1780*/  IMAD.U32 R4, RZ, RZ, UR44 ;  /* 0x0000002cff047e24 */ /* 0x000fca000f8e00ff */
[----:B------:R-:W-:Y:S01]  /*1790*/  ISETP.GE.AND P2, PT, R4, 0x1, PT ;  /* 0x000000010400780c */ /* 0x000fe20003f46270 */
[----:B-1----:R-:W-:-:S12]  /*17a0*/  @P1 BRA `(.L_x_20) ;  /* 0x0000000000081947 */ /* 0x002fd80003800000 */
[----:B------:R-:W1:Y:S02]  /*17b0*/  SYNCS.PHASECHK.TRANS64.TRYWAIT P1, [R3+URZ], R0 ;  /* 0x00000000030075a7 */ /* 0x000e64000802017f */
[----:B-1----:R-:W-:Y:S05]  /*17c0*/  @!P1 BRA `(.L_x_21) ;  /* 0x0000007000f09947 */ /* 0x002fea0003800000 */
.L_x_20:
[----:B------:R-:W-:Y:S05]  /*17d0*/  WARPSYNC.ALL ;  /* 0x0000000000007948 */ /* 0x000fea0003800000 */
[----:B------:R-:W-:Y:S01]  /*17e0*/  R2UR UR4, R6 ;  /* 0x00000000060472ca */ /* 0x000fe200000e0000 */
[----:B------:R-:W-:Y:S01]  /*17f0*/  ULEA UR8, UR42, UR45, 0xc ;  /* 0x0000002d2a087291 */ /* 0x000fe2000f8e603f */
[----:B------:R-:W-:Y:S01]  /*1800*/  WARPGROUP.ARRIVE ;  /* 0x00000000000079c5 */ /* 0x000fe20000000000 */
[----:B------:R-:W-:Y:S01]  /*1810*/  UMOV UR9, 0x40000040 ;  /* 0x4000004000097882 */ /* 0x000fe20000000000 */
[----:B------:R-:W-:Y:S01]  /*1820*/  UMOV UR11, 0x40000040 ;  /* 0x40000040000b7882 */ /* 0x000fe20000000000 */
[----:B------:R-:W-:Y:S01]  /*1830*/  UIADD3 UR12, UR8, 0x2, URZ ;  /* 0x00000002080c7890 */ /* 0x000fe2000fffe03f */
[----:B------:R-:W-:Y:S01]  /*1840*/  UMOV UR13, 0x40000040 ;  /* 0x40000040000d7882 */ /* 0x000fe20000000000 */
[----:B------:R-:W-:-:S06]  /*1850*/  UMOV UR15, 0x40000040 ;  /* 0x40000040000f7882 */ /* 0x000fcc0000000000 */
[----:B------:R-:W-:-:S04]  /*1860*/  UIADD3 UR4, UR4, 0x50100, URZ ;  /* 0x0005010004047890 */ /* 0x000fc8000fffe03f */
[----:B------:R-:W-:-:S04]  /*1870*/  USHF.R.U32.HI UR4, URZ, 0x4, UR4 ;  /* 0x000000043f047899 */ /* 0x000fc80008011604 */
[----:B------:R-:W-:-:S04]  /*1880*/  ULOP3.LUT UR4, UR4, 0x3fff, URZ, 0xc0, !UPT ;  /* 0x00003fff04047892 */ /* 0x000fc8000f8ec03f */
[----:B------:R-:W-:-:S04]  /*1890*/  ULOP3.LUT UR4, UR4, 0x10000, URZ, 0xfc, !UPT ;  /* 0x0001000004047892 */ /* 0x000fc8000f8efc3f */
[----:B------:R-:W-:-:S04]  /*18a0*/  ULEA UR6, UR42, UR4, 0xc ;  /* 0x000000042a067291 */ /* 0x000fc8000f8e603f */
[----:B------:R-:W-:-:S03]  /*18b0*/  UIADD3 UR14, UR6, 0x2, URZ ;  /* 0x00000002060e7890 */ /* 0x000fc6000fffe03f */
[----:B------:R-:W-:Y:S02]  /*18c0*/  UMOV UR10, UR6 ;  /* 0x00000006000a7c82 */ /* 0x000fe40008000000 */
[----:B------:R-:W-:Y:S01]  /*18d0*/  HGMMA.64x128x8.F32.TF32 R24, gdesc[UR8], RZ, !UPT, gsb0 ;  /* 0x05e00000081879f0 */ /* 0x000fe2000c0028ff */
[----:B------:R-:W-:Y:S01]  /*18e0*/  UIADD3 UR10, UR6, 0xc06, URZ ;  /* 0x00000c06060a7890 */ /* 0x000fe2000fffe03f */
[----:B------:R-:W-:Y:S01]  /*18f0*/  UMOV UR9, 0x40000040 ;  /* 0x4000004000097882 */ /* 0x000fe20000000000 */
[----:B------:R-:W-:Y:S01]  /*1900*/  UMOV UR11, 0x40000040 ;  /* 0x40000040000b7882 */ /* 0x000fe20000000000 */
[----:B------:R-:W-:Y:S02]  /*1910*/  WARPGROUP.DEPBAR.LE gsb0, 0x0 ;  /* 0x00008000000079c5 */ /* 0x000fe40000010000 */
[----:B------:R-:W-:-:S06]  /*1920*/  WARPGROUP.ARRIVE ;  /* 0x00000000000079c5 */ /* 0x000fcc0000000000 */
[----:B------:R-:W-:Y:S01]  /*1930*/  HGMMA.64x128x8.F32.TF32 R24, gdesc[UR12], R24, gsb0 ;  /* 0x05e000000c1879f0 */ /* 0x000fe20008002818 */
[----:B------:R-:W-:Y:S02]  /*1940*/  UIADD3 UR12, UR8, 0x4, URZ ;  /* 0x00000004080c7890 */ /* 0x000fe4000fffe03f */
        /* <DEDUP_REMOVED lines=87> */
[----:B------:R-:W-:Y:S01]  /*1ec0*/  UIADD3 UR8, UR8, 0xc06, URZ ;  /* 0x00000c0608087890 */ /* 0x000fe2000fffe03f */
[----:B------:R-:W-:Y:S02]  /*1ed0*/  WARPGROUP.DEPBAR.LE gsb0, 0x0 ;  /* 0x00008000000079c5 */ /* 0x000fe40000010000 */
[----:B------:R-:W-:-:S06]  /*1ee0*/  WARPGROUP.ARRIVE ;  /* 0x00000000000079c5 */ /* 0x000fcc0000000000 */
[----:B------:R-:W-:Y:S03]  /*1ef0*/  HGMMA.64x128x8.F32.TF32 R24, gdesc[UR12], R24, gsb0 ;  /* 0x05e000000c1879f0 */ /* 0x000fe60008002818 */
[----:B------:R-:W-:Y:S02]  /*1f00*/  WARPGROUP.DEPBAR.LE gsb0, 0x0 ;  /* 0x00008000000079c5 */ /* 0x000fe40000010000 */
[----:B------:R-:W-:-:S07]  /*1f10*/  WARPGROUP.ARRIVE ;  /* 0x00000000000079c5 */ /* 0x000fce0000000000 */
[----:B------:R-:W-:Y:S03]  /*1f20*/  HGMMA.64x128x8.F32.TF32 R24, gdesc[UR8], R24, gsb0 ;  /* 0x05e00000081879f0 */ /* 0x000fe60008002818 */
[----:B------:R-:W-:Y:S02]  /*1f30*/  WARPGROUP.DEPBAR.LE gsb0, 0x0 ;  /* 0x00008000000079c5 */ /* 0x000fe40000010000 */
[----:B------:R-:W-:Y:S05]  /*1f40*/  @!P2 BRA `(.L_x_22) ;  /* 0x000000080078a947 */ /* 0x000fea0003800000 */
[----:B------:R-:W-:Y:S01]  /*1f50*/  UIADD3 UR5, UR42, 0x1, URZ ;  /* 0x000000012a057890 */ /* 0x000fe2000fffe03f */
[----:B01----:R-:W-:Y:S02]  /*1f60*/  IMAD.U32 R0, RZ, RZ, UR44 ;  /* 0x0000002cff007e24 */ /* 0x003fe4000f8e00ff */
[----:B------:R-:W-:Y:S01]  /*1f70*/  IMAD.U32 R3, RZ, RZ, UR42 ;  /* 0x0000002aff037e24 */ /* 0x000fe2000f8e00ff */
[----:B------:R-:W-:-:S04]  /*1f80*/  UISETP.NE.AND UP0, UPT, UR5, 0x5, UPT ;  /* 0x000000050500788c */ /* 0x000fc8000bf05270 */
[----:B------:R-:W-:Y:S02]  /*1f90*/  USEL UR6, URZ, 0x1, UP0 ;  /* 0x000000013f067887 */ /* 0x000fe40008000000 */
[----:B------:R-:W-:Y:S02]  /*1fa0*/  USEL UR5, UR5, URZ, UP0 ;  /* 0x0000003f05057287 */ /* 0x000fe40008000000 */
[----:B------:R-:W-:-:S06]  /*1fb0*/  ULOP3.LUT UR6, UR36, UR6, URZ, 0x3c, !UPT ;  /* 0x0000000624067292 */ /* 0x000fcc000f8e3c3f */
[----:B------:R-:W-:-:S07]  /*1fc0*/  IMAD.U32 R7, RZ, RZ, UR6 ;  /* 0x00000006ff077e24 */ /* 0x000fce000f8e00ff */
.L_x_29:
[----:B------:R-:W-:Y:S05]  /*1fd0*/  @!P0 BRA `(.L_x_23) ;  /* 0x0000000000048947 */ /* 0x000fea0003800000 */
[----:B------:R-:W-:Y:S01]  /*1fe0*/  BPT.TRAP 0x1 ;  /* 0x000000040000795c */ /* 0x000fe20000300000 */
.L_x_23:
[----:B------:R-:W0:Y:S01]  /*1ff0*/  S2UR UR7, SR_CgaCtaId ;  /* 0x00000000000779c3 */ /* 0x000e220000008800 */
[----:B------:R-:W-:Y:S01]  /*2000*/  UMOV UR6, 0x400 ;  /* 0x0000040000067882 */ /* 0x000fe20000000000 */
[----:B------:R-:W-:Y:S01]  /*2010*/  IMAD.U32 R5, RZ, RZ, UR5 ;  /* 0x00000005ff057e24 */ /* 0x000fe2000f8e00ff */
[----:B------:R-:W-:Y:S01]  /*2020*/  SHF.L.U32 R4, R7, 0x1f, RZ ;  /* 0x0000001f07047819 */ /* 0x000fe200000006ff */
[----:B0-----:R-:W-:-:S06]  /*2030*/  ULEA UR6, UR7, UR6, 0x18 ;  /* 0x0000000607067291 */ /* 0x001fcc000f8ec03f */
[----:B------:R-:W-:-:S04]  /*2040*/  IMAD.U32 R6, RZ, RZ, UR6 ;  /* 0x00000006ff067e24 */ /* 0x000fc8000f8e00ff */
[----:B------:R-:W-:-:S04]  /*2050*/  IMAD R5, R5, 0x8, R6 ;  /* 0x0000000805057824 */ /* 0x000fc800078e0206 */
[----:B------:R0:W1:Y:S01]  /*2060*/  SYNCS.PHASECHK.TRANS64.TRYWAIT P1, [R5+URZ], R4 ;  /* 0x00000004050075a7 */ /* 0x000062000802017f */
[----:B------:R-:W-:Y:S05]  /*2070*/  @!P0 BRA `(.L_x_24) ;  /* 0x0000000000048947 */ /* 0x000fea0003800000 */
[----:B------:R-:W-:Y:S01]  /*2080*/  BPT.TRAP 0x1 ;  /* 0x000000040000795c */ /* 0x000fe20000300000 */
.L_x_24:
[----:B-1----:R-:W-:Y:S05]  /*2090*/  @P1 BRA `(.L_x_25) ;  /* 0x0000000000081947 */ /* 0x002fea0003800000 */
[----:B------:R-:W1:Y:S02]  /*20a0*/  SYNCS.PHASECHK.TRANS64.TRYWAIT P1, [R5+URZ], R4 ;  /* 0x00000004050075a7 */ /* 0x000e64000802017f */
[----:B-1----:R-:W-:Y:S05]  /*20b0*/  @!P1 BRA `(.L_x_26) ;  /* 0x0000006800c89947 */ /* 0x002fea0003800000 */
.L_x_25:
[----:B------:R-:W-:Y:S01]  /*20c0*/  ULEA UR8, UR5, UR4, 0xc ;  /* 0x0000000405087291 */ /* 0x000fe2000f8e603f */
[----:B------:R-:W-:Y:S01]  /*20d0*/  WARPGROUP.ARRIVE ;  /* 0x00000000000079c5 */ /* 0x000fe20000000000 */
[----:B------:R-:W-:Y:S01]  /*20e0*/  ULEA UR6, UR5, UR45, 0xc ;  /* 0x0000002d05067291 */ /* 0x000fe2000f8e603f */
[----:B------:R-:W-:Y:S01]  /*20f0*/  UMOV UR15, 0x40000040 ;  /* 0x40000040000f7882 */ /* 0x000fe20000000000 */
[----:B------:R-:W-:Y:S01]  /*2100*/  UMOV UR13, 0x40000040 ;  /* 0x40000040000d7882 */ /* 0x000fe20000000000 */
[----:B------:R-:W-:Y:S02]  /*2110*/  UIADD3 UR10, UR8, 0xc06, URZ ;  /* 0x00000c06080a7890 */ /* 0x000fe4000fffe03f */
[----:B------:R-:W-:Y:S02]  /*2120*/  UMOV UR14, UR8 ;  /* 0x00000008000e7c82 */ /* 0x000fe40008000000 */
[----:B------:R-:W-:Y:S01]  /*2130*/  UMOV UR12, UR6 ;  /* 0x00000006000c7c82 */ /* 0x000fe20008000000 */
[----:B------:R-:W-:Y:S01]  /*2140*/  UMOV UR11, 0x40000040 ;  /* 0x40000040000b7882 */ /* 0x000fe20000000000 */
[----:B------:R-:W-:Y:S01]  /*2150*/  HGMMA.64x128x8.F32.TF32 R24, gdesc[UR12], R24, gsb0 ;  /* 0x05e000000c1879f0 */ /* 0x000fe20008002818 */
[----:B------:R-:W-:-:S02]  /*2160*/  UIADD3 UR14, UR8, 0x2, URZ ;  /* 0x00000002080e7890 */ /* 0x000fc4000fffe03f */
[----:B------:R-:W-:Y:S01]  /*2170*/  UIADD3 UR12, UR6, 0x2, URZ ;  /* 0x00000002060c7890 */ /* 0x000fe2000fffe03f */
[----:B------:R-:W-:Y:S01]  /*2180*/  UMOV UR15, 0x40000040 ;  /* 0x40000040000f7882 */ /* 0x000fe20000000000 */
        /* <DEDUP_REMOVED lines=102> */
[----:B------:R-:W-:Y:S01]  /*27f0*/  BPT.TRAP 0x1 ;  /* 0x000000040000795c */ /* 0x000fe20000300000 */
.L_x_27:
[----:B------:R-:W-:-:S13]  /*2800*/  ISETP.NE.AND P1, PT, R22, RZ, PT ;  /* 0x000000ff1600720c */ /* 0x000fda0003f25270 */
[----:B01----:R-:W-:-:S04]  /*2810*/  @P1 IMAD R4, R3, 0x8, R6 ;  /* 0x0000000803041824 */ /* 0x003fc800078e0206 */
[----:B------:R-:W-:-:S05]  /*2820*/  @P1 VIADD R4, R4, 0x28 ;  /* 0x0000002804041836 */ /* 0x000fca0000000000 */
[----:B------:R-:W-:-:S04]  /*2830*/  @P1 PRMT R4, R19, 0x654, R4 ;  /* 0x0000065413041816 */ /* 0x000fc80000000004 */
[----:B------:R0:W-:Y:S01]  /*2840*/  @P1 SYNCS.ARRIVE.TRANS64.RED.A1T0 RZ, [R4+URZ], RZ ;  /* 0x000000ff04ff19a7 */ /* 0x0001e2000810043f */
[----:B------:R-:W-:-:S13]  /*2850*/  ISETP.GT.U32.AND P1, PT, R18, 0x1, PT ;  /* 0x000000011200780c */ /* 0x000fda0003f24070 */
[----:B0-----:R-:W-:Y:S05]  /*2860*/  @P1 BRA `(.L_x_28) ;  /* 0x0000000000041947 */ /* 0x001fea0003800000 */
[----:B------:R-:W-:Y:S01]  /*2870*/  BPT.TRAP 0x1 ;  /* 0x000000040000795c */ /* 0x000fe20000300000 */
.L_x_28:
[----:B------:R-:W-:Y:S01]  /*2880*/  UIADD3 UR5, UR5, 0x1, URZ ;  /* 0x0000000105057890 */ /* 0x000fe2000fffe03f */
[C---:B------:R-:W-:Y:S01]  /*2890*/  ISETP.GT.AND P2, PT, R0.reuse, 0x1, PT ;  /* 0x000000010000780c */ /* 0x040fe20003f44270 */
[----:B------:R-:W-:Y:S02]  /*28a0*/  VIADD R3, R3, 0x1 ;  /* 0x0000000103037836 */ /* 0x000fe40000000000 */
[----:B------:R-:W-:Y:S01]  /*28b0*/  UISETP.NE.AND UP0, UPT, UR5, 0x5, UPT ;  /* 0x000000050500788c */ /* 0x000fe2000bf05270 */
[----:B------:R-:W-:Y:S02]  /*28c0*/  VIADD R0, R0, 0xffffffff ;  /* 0xffffffff00007836 */ /* 0x000fe40000000000 */
[C---:B------:R-:W-:Y:S01]  /*28d0*/  ISETP.NE.AND P1, PT, R3.reuse, 0x5, PT ;  /* 0x000000050300780c */ /* 0x040fe20003f25270 */
[----:B------:R-:W-:Y:S02]  /*28e0*/  USEL UR6, URZ, 0x1, UP0 ;  /* 0x000000013f067887 */ /* 0x000fe40008000000 */
[----:B------:R-:W-:Y:S01]  /*28f0*/  USEL UR5, UR5, URZ, UP0 ;  /* 0x0000003f05057287 */ /* 0x000fe20008000000 */
[----:B------:R-:W-:-:S03]  /*2900*/  SEL R3, R3, RZ, P1 ;  /* 0x000000ff03037207 */ /* 0x000fc60000800000 */
[----:B------:R-:W-:Y:S01]  /*2910*/  LOP3.LUT R7, R7, UR6, RZ, 0x3c, !PT ;  /* 0x0000000607077c12 */ /* 0x000fe2000f8e3cff */
[----:B------:R-:W-:Y:S07]  /*2920*/  @P2 BRA `(.L_x_29) ;  /* 0xfffffff400a82947 */ /* 0x000fee000383ffff */
.L_x_22:
[----:B01----:R-:W0:Y:S02]  /*2930*/  LDC R0, c[0x0][0x28c] ;  /* 0x0000a300ff007b82 */ /* 0x003e240000000800 */
[----:B0-----:R-:W-:-:S13]  /*2940*/  ISETP.GE.AND P1, PT, R0, 0x1, PT ;  /* 0x000000010000780c */ /* 0x001fda0003f26270 */
[----:B------:R-:W-:Y:S05]  /*2950*/  @!P1 BRA `(.L_x_30) ;  /* 0x0000000000449947 */ /* 0x000fea0003800000 */
[----:B------:R-:W-:Y:S05]  /*2960*/  @!P0 BRA `(.L_x_31) ;  /* 0x0000000000048947 */ /* 0x000fea0003800000 */
[----:B------:R-:W-:Y:S01]  /*2970*/  BPT.TRAP 0x1 ;  /* 0x000000040000795c */ /* 0x000fe20000300000 */
.L_x_31:
[----:B------:R-:W-:-:S13]  /*2980*/  ISETP.NE.AND P0, PT, R22, RZ, PT ;  /* 0x000000ff1600720c */ /* 0x000fda0003f05270 */
[----:B------:R-:W-:-:S05]  /*2990*/  VOTEU.ANY UP0, P0 ;  /* 0x00000000003f7886 */ /* 0x000fca0000000100 */
[----:B------:R-:W-:-:S06]  /*29a0*/  @UP0 UIADD3 UR4, UR44, UR42, URZ ;  /* 0x0000002a2c040290 */ /* 0x000fcc000fffe03f */
[----:B------:R-:W-:Y:S02]  /*29b0*/  IMAD.U32 R4, RZ, RZ, UR4 ;  /* 0x00000004ff047e24 */ /* 0x000fe4000f8e00ff */
[----:B------:R-:W-:Y:S02]  /*29c0*/  IMAD.U32 R3, RZ, RZ, UR4 ;  /* 0x00000004ff037e24 */ /* 0x000fe4000f8e00ff */
[----:B------:R-:W-:-:S05]  /*29d0*/  @P0 IMAD.WIDE.U32 R4, R4, -0x33333333, RZ ;  /* 0xcccccccd04040825 */ /* 0x000fca00078e00ff */
[----:B------:R-:W-:-:S05]  /*29e0*/  @P0 SHF.R.U32.HI R0, RZ, 0x2, R5 ;  /* 0x00000002ff000819 */ /* 0x000fca0000011605 */
[----:B------:R-:W-:-:S04]  /*29f0*/  @P0 IMAD R0, R0, -0x5, R3 ;  /* 0xfffffffb00000824 */ /* 0x000fc800078e0203 */
[----:B------:R-:W-:-:S04]  /*2a00*/  @P0 IMAD R0, R0, 0x8, R6 ;  /* 0x0000000800000824 */ /* 0x000fc800078e0206 */
[----:B------:R-:W-:-:S05]  /*2a10*/  @P0 VIADD R0, R0, 0x28 ;  /* 0x0000002800000836 */ /* 0x000fca0000000000 */
[----:B------:R-:W-:-:S04]  /*2a20*/  @P0 PRMT R0, R19, 0x654, R0 ;  /* 0x0000065413000816 */ /* 0x000fc80000000000 */
[----:B------:R0:W-:Y:S01]  /*2a30*/  @P0 SYNCS.ARRIVE.TRANS64.RED.A1T0 RZ, [R0+URZ], RZ ;  /* 0x000000ff00ff09a7 */ /* 0x0001e2000810043f */
[----:B------:R-:W-:-:S13]  /*2a40*/  ISETP.GT.U32.AND P0, PT, R18, 0x1, PT ;  /* 0x000000011200780c */ /* 0x000fda0003f04070 */
[----:B0-----:R-:W-:Y:S05]  /*2a50*/  @P0 BRA `(.L_x_30) ;  /* 0x0000000000040947 */ /* 0x001fea0003800000 */
[----:B------:R-:W-:Y:S01]  /*2a60*/  BPT.TRAP 0x1 ;  /* 0x000000040000795c */ /* 0x000fe20000300000 */
.L_x_30:
[----:B------:R-:W-:Y:S01]  /*2a70*/  IMAD.SHL.U32 R100, R100, 0x80, RZ ;  /* 0x0000008064647824 */ /* 0x000fe200078e00ff */
[----:B------:R-:W-:Y:S01]  /*2a80*/  UIADD3 UR42, UR43, UR42, URZ ;  /* 0x0000002a2b2a7290 */ /* 0x000fe2000fffe03f */
[----:B------:R-:W-:Y:S01]  /*2a90*/  SHF.R.S32.HI R11, RZ, 0x1f, R101 ;  /* 0x0000001fff0b7819 */ /* 0x000fe20000011465 */
[----:B------:R-:W-:Y:S01]  /*2aa0*/  UISETP.GE.U32.AND UP1, UPT, UR43, 0x5, UPT ;  /* 0x000000052b00788c */ /* 0x000fe2000bf26070 */
[----:B------:R-:W-:Y:S01]  /*2ab0*/  IMAD.SHL.U32 R6, R103, 0x80, RZ ;  /* 0x0000008067067824 */ /* 0x000fe200078e00ff */
[----:B------:R-:W-:Y:S01]  /*2ac0*/  ULDC UR7, c[0x0][0x288] ;  /* 0x0000a20000077ab9 */ /* 0x000fe20000000800 */
[C---:B------:R-:W-:Y:S01]  /*2ad0*/  LOP3.LUT R8, R100.reuse, 0x6, R95, 0xf8, !PT ;  /* 0x0000000664087812 */ /* 0x040fe200078ef85f */
[----:B------:R-:W-:Y:S01]  /*2ae0*/  UISETP.GT.U32.AND UP0, UPT, UR42, 0x4, UPT ;  /* 0x000000042a00788c */ /* 0x000fe2000bf04070 */
[----:B------:R-:W-:Y:S01]  /*2af0*/  ISETP.GE.AND P0, PT, R100, UR7, PT ;  /* 0x0000000764007c0c */ /* 0x000fe2000bf06270 */
[----:B------:R-:W-:Y:S01]  /*2b00*/  ULDC.64 UR4, c[0x0][0x5d0] ;  /* 0x0001740000047ab9 */ /* 0x000fe20000000a00 */
[--C-:B------:R-:W-:Y:S01]  /*2b10*/  SHF.R.S32.HI R9, RZ, 0x1f, R8.reuse ;  /* 0x0000001fff097819 */ /* 0x100fe20000011408 */
[----:B------:R-:W-:Y:S01]  /*2b20*/  ULDC UR10, c[0x0][0x284] ;  /* 0x0000a100000a7ab9 */ /* 0x000fe20000000800 */
[----:B------:R-:W-:Y:S01]  /*2b30*/  IMAD R0, R11, UR4, RZ ;  /* 0x000000040b007c24 */ /* 0x000fe2000f8e02ff */
[----:B------:R-:W-:Y:S01]  /*2b40*/  UISETP.LT.U32.AND UP0, UPT, UR43, 0x5, UP0 ;  /* 0x000000052b00788c */ /* 0x000fe20008701070 */
[----:B------:R-:W-:Y:S01]  /*2b50*/  ISETP.GE.OR P0, PT, R6, UR10, P0 ;  /* 0x0000000a06007c0c */ /* 0x000fe20008706670 */
[----:B------:R-:W-:Y:S01]  /*2b60*/  IMAD.WIDE.U32 R4, R101, UR4, R8 ;  /* 0x0000000465047c25 */ /* 0x000fe2000f8e0008 */
[----:B------:R-:W-:Y:S01]  /*2b70*/  ULDC.64 UR8, c[0x0][0x5c8] ;  /* 0x0001720000087ab9 */ /* 0x000fe20000000a00 */
[----:B------:R-:W-:-:S02]  /*2b80*/  USEL UR6, URZ, 0x1, !UP0 ;  /* 0x000000013f067887 */ /* 0x000fc4000c000000 */
[----:B------:R-:W-:Y:S01]  /*2b90*/  IMAD R3, R101, UR5, R0 ;  /* 0x0000000565037c24 */ /* 0x000fe2000f8e0200 */
[----:B------:R-:W-:Y:S01]  /*2ba0*/  @UP1 UIMAD.WIDE.U32 UR4, UR42, -0x33333333, URZ ;  /* 0xcccccccd2a0418a5 */ /* 0x000fe2000f8e003f */
[----:B------:R-:W-:Y:S01]  /*2bb0*/  IMAD.WIDE R104, R103, 0x80, R88 ;  /* 0x0000008067687825 */ /* 0x000fe200078e0258 */
[----:B------:R-:W-:Y:S02]  /*2bc0*/  ULOP3.LUT UR36, UR36, UR6, URZ, 0x3c, !UPT ;  /* 0x0000000624247292 */ /* 0x000fe4000f8e3c3f */
[----:B------:R-:W-:Y:S01]  /*2bd0*/  @UP1 USHF.R.U32.HI UR4, URZ, 0x2, UR5 ;  /* 0x000000023f041899 */ /* 0x000fe20008011605 */
[----:B------:R-:W-:Y:S02]  /*2be0*/  IMAD.IADD R5, R5, 0x1, R3 ;  /* 0x0000000105057824 */ /* 0x000fe400078e0203 */
[----:B------:R-:W-:Y:S01]  /*2bf0*/  IMAD R3, R105, UR8, RZ ;  /* 0x0000000869037c24 */ /* 0x000fe2000f8e02ff */
[----:B------:R-:W-:Y:S01]  /*2c00*/  @UP1 ULOP3.LUT UR36, UR36, 0x1, UR4, 0x78, !UPT ;  /* 0x0000000124241892 */ /* 0x000fe2000f8e7804 */
[----:B------:R-:W-:-:S04]  /*2c10*/  IMAD.WIDE.U32 R106, R104, UR8, R4 ;  /* 0x00000008686a7c25 */ /* 0x000fc8000f8e0004 */
[----:B------:R-:W-:Y:S02]  /*2c20*/  IMAD R7, R104, UR9, R3 ;  /* 0x0000000968077c24 */ /* 0x000fe4000f8e0203 */
[----:B------:R-:W-:Y:S01]  /*2c30*/  IMAD.MOV.U32 R0, RZ, RZ, -0x1 ;  /* 0xffffffffff007424 */ /* 0x000fe200078e00ff */
[----:B------:R-:W-:Y:S06]  /*2c40*/  @P0 BRA `(.L_x_32) ;  /* 0x0000004000100947 */ /* 0x000fec0003800000 */
[----:B-----5:R-:W-:Y:S01]  /*2c50*/  FSETP.NEU.AND P1, PT, R90, RZ, PT ;  /* 0x000000ff5a00720b */ /* 0x020fe20003f2d000 */
[----:B------:R-:W-:Y:S01]  /*2c60*/  IMAD.IADD R4, R94, 0x1, -R100 ;  /* 0x000000015e047824 */ /* 0x000fe200078e0a64 */
[----:B------:R-:W-:Y:S01]  /*2c70*/  BSSY B0, `(.L_x_32) ;  /* 0x0000401000007945 */ /* 0x000fe20003800000 */
[----:B------:R-:W-:Y:S02]  /*2c80*/  IMAD.IADD R3, R99, 0x1, -R6 ;  /* 0x0000000163037824 */ /* 0x000fe400078e0a06 */
[----:B------:R-:W-:Y:S01]  /*2c90*/  IMAD.IADD R117, R107, 0x1, R7 ;  /* 0x000000016b757824 */ /* 0x000fe200078e0207 */
[----:B------:R-:W-:-:S04]  /*2ca0*/  ISETP.GT.AND P0, PT, R4, RZ, PT ;  /* 0x000000ff0400720c */ /* 0x000fc80003f04270 */
[----:B------:R-:W-:-:S03]  /*2cb0*/  ISETP.GT.AND P2, PT, R3, RZ, P0 ;  /* 0x000000ff0300720c */ /* 0x000fc60000744270 */
[----:B------:R-:W-:Y:S10]  /*2cc0*/  @!P1 BRA `(.L_x_33) ;  /* 0x0000002c001c9947 */ /* 0x000ff40003800000 */
[----:B------:R-:W0:Y:S01]  /*2cd0*/  LDC.64 R110, c[0x0][0x5b8] ;  /* 0x00016e00ff6e7b82 */ /* 0x000e220000000a00 */
[----:B------:R-:W-:-:S07]  /*2ce0*/  ULDC.64 UR4, c[0x0][0x5c0] ;  /* 0x0001700000047ab9 */ /* 0x000fce0000000a00 */
[----:B------:R-:W1:Y:S08]  /*2cf0*/  LDC.64 R112, c[0x0][0x5b0] ;  /* 0x00016c00ff707b82 */ /* 0x000e700000000a00 */
[----:B------:R-:W2:Y:S01]  /*2d00*/  LDC.64 R114, c[0x0][0x5a8] ;  /* 0x00016a00ff727b82 */ /* 0x000ea20000000a00 */
[-C--:B0-----:R-:W-:Y:S02]  /*2d10*/  IMAD R6, R11, R110.reuse, RZ ;  /* 0x0000006e0b067224 */ /* 0x081fe400078e02ff */
[----:B------:R-:W-:-:S04]  /*2d20*/  IMAD.WIDE.U32 R108, R101, R110, R8 ;  /* 0x0000006e656c7225 */ /* 0x000fc800078e0008 */
[----:B------:R-:W-:Y:S02]  /*2d30*/  IMAD R103, R101, R111, R6 ;  /* 0x0000006f65677224 */ /* 0x000fe400078e0206 */
[-C--:B-1----:R-:W-:Y:S02]  /*2d40*/  IMAD R5, R105, R112.reuse, RZ ;  /* 0x0000007069057224 */ /* 0x082fe400078e02ff */
[----:B------:R-:W-:Y:S02]  /*2d50*/  IMAD.IADD R13, R109, 0x1, R103 ;  /* 0x000000016d0d7824 */ /* 0x000fe400078e0267 */
[----:B------:R-:W-:Y:S02]  /*2d60*/  IMAD.MOV.U32 R12, RZ, RZ, R108 ;  /* 0x000000ffff0c7224 */ /* 0x000fe400078e006c */
[C---:B------:R-:W-:Y:S02]  /*2d70*/  IMAD R105, R104.reuse, R113, R5 ;  /* 0x0000007168697224 */ /* 0x040fe400078e0205 */
[----:B------:R-:W-:-:S04]  /*2d80*/  IMAD.WIDE.U32 R6, R104, R112, R12 ;  /* 0x0000007068067225 */ /* 0x000fc800078e000c */
[----:B------:R-:W-:Y:S01]  /*2d90*/  IMAD.IADD R5, R7, 0x1, R105 ;  /* 0x0000000107057824 */ /* 0x000fe200078e0269 */
[----:B--2---:R-:W-:-:S04]  /*2da0*/  LEA R14, P1, R6, R114, 0x2 ;  /* 0x00000072060e7211 */ /* 0x004fc800078210ff */
[----:B------:R-:W-:-:S05]  /*2db0*/  LEA.HI.X R15, R6, R115, R5, 0x2, P1 ;  /* 0x00000073060f7211 */ /* 0x000fca00008f1405 */
[----:B------:R0:W2:Y:S01]  /*2dc0*/  @P2 LDG.E.LTC128B R5, desc[UR40][R14.64] ;  /* 0x000000280e052981 */ /* 0x0000a2000c1e1920 */
[----:B------:R-:W-:Y:S01]  /*2dd0*/  LEA R10, P3, R106, UR4, 0x2 ;  /* 0x000000046a0a7c11 */ /* 0x000fe2000f8610ff */
[----:B------:R-:W-:Y:S01]  /*2de0*/  IMAD.WIDE.U32 R6, R104, R112, R8 ;  /* 0x0000007068067225 */ /* 0x000fe200078e0008 */
[----:B------:R-:W-:Y:S01]  /*2df0*/  ISETP.GT.AND P1, PT, R4, 0x1, PT ;  /* 0x000000010400780c */ /* 0x000fe20003f24270 */
[----:B------:R-:W-:Y:S02]  /*2e00*/  BSSY B1, `(.L_x_34) ;  /* 0x0000012000017945 */ /* 0x000fe40003800000 */
[----:B------:R-:W-:Y:S02]  /*2e10*/  IMAD.IADD R7, R105, 0x1, R7 ;  /* 0x0000000169077824 */ /* 0x000fe400078e0207 */
[----:B------:R-:W-:Y:S01]  /*2e20*/  IMAD.WIDE.U32 R20, R101, R110, R6 ;  /* 0x0000006e65147225 */ /* 0x000fe200078e0006 */
[----:B0-----:R-:W-:-:S03]  /*2e30*/  SHF.L.U64.HI R15, R112, 0x3, R113 ;  /* 0x00000003700f7819 */ /* 0x001fc60000010271 */
[----:B------:R-:W-:Y:S01]  /*2e40*/  IMAD.IADD R7, R103, 0x1, R21 ;  /* 0x0000000167077824 */ /* 0x000fe200078e0215 */
[----:B------:R-:W-:Y:S01]  /*2e50*/  LEA R6, P4, R20, R114, 0x2 ;  /* 0x0000007214067211 */ /* 0x000fe200078810ff */
[----:B------:R-:W-:-:S03]  /*2e60*/  IMAD.SHL.U32 R14, R112, 0x8, RZ ;  /* 0x00000008700e7824 */ /* 0x000fc600078e00ff */
[----:B------:R-:W-:Y:S01]  /*2e70*/  LEA.HI.X R7, R20, R115, R7, 0x2, P4 ;  /* 0x0000007314077211 */ /* 0x000fe200020f1407 */
[----:B------:R-:W-:Y:S01]  /*2e80*/  IMAD.WIDE.U32 R20, R104, R112, R14 ;  /* 0x0000007068147225 */ /* 0x000fe200078e000e */
[----:B--2---:R-:W-:-:S05]  /*2e90*/  LOP3.LUT R11, R5, 0xffffe000, RZ, 0xc0, !PT ;  /* 0xffffe000050b7812 */ /* 0x004fca00078ec0ff */
[----:B------:R-:W-:-:S04]  /*2ea0*/  FMUL R11, R11, R90 ;  /* 0x0000005a0b0b7220 */ /* 0x000fc80000400000 */
[----:B------:R-:W-:Y:S01]  /*2eb0*/  FFMA R107, R24, R23, R11 ;  /* 0x00000017186b7223 */ /* 0x000fe2000000000b */
[----:B------:R-:W-:Y:S02]  /*2ec0*/  LEA.HI.X R11, R106, UR5, R117, 0x2, P3 ;  /* 0x000000056a0b7c11 */ /* 0x000fe400098f1475 */
[----:B------:R-:W-:Y:S02]  /*2ed0*/  ISETP.GT.AND P3, PT, R3, RZ, P1 ;  /* 0x000000ff0300720c */ /* 0x000fe40000f64270 */
[----:B------:R-:W-:-:S05]  /*2ee0*/  F2FP.TF32.F32.PACK_B R107, R107 ;  /* 0x0000006bff6b723e */ /* 0x000fca00024050ff */
[----:B------:R0:W-:Y:S06]  /*2ef0*/  @P2 STG.E desc[UR40][R10.64], R107 ;  /* 0x0000006b0a002986 */ /* 0x0001ec000c101928 */
[----:B------:R-:W-:Y:S05]  /*2f00*/  @!P3 BRA `(.L_x_35) ;  /* 0x000000000004b947 */ /* 0x000fea0003800000 */
[----:B------:R1:W5:Y:S02]  /*2f10*/  LDG.E.LTC128B R5, desc[UR40][R6.64+0x4] ;  /* 0x0000042806057981 */ /* 0x000364000c1e1920 */
.L_x_35:
[----:B------:R-:W-:Y:S05]  /*2f20*/  BSYNC B1 ;  /* 0x0000000000017941 */ /* 0x000fea0003800000 */
.L_x_34:
[----:B-----5:R-:W-:Y:S01]  /*2f30*/  LOP3.LUT R15, R5, 0xffffe000, RZ, 0xc0, !PT ;  /* 0xffffe000050f7812 */ /* 0x020fe200078ec0ff */
[----:B------:R-:W-:Y:S01]  /*2f40*/  IMAD.IADD R105, R105, 0x1, R21 ;  /* 0x0000000169697824 */ /* 0x000fe200078e0215 */
[----:B------:R-:W-:Y:S01]  /*2f50*/  IADD3 R108, P2, R108, R20, RZ ;  /* 0x000000146c6c7210 */ /* 0x000fe20007f5e0ff */
[----:B------:R-:W-:Y:S01]  /*2f60*/  IMAD.MOV.U32 R24, RZ, RZ, R5 ;  /* 0x000000ffff187224 */ /* 0x000fe200078e0005 */
[----:B------:R-:W-:Y:S01]  /*2f70*/  ISETP.GT.AND P0, PT, R3, 0x8, P0 ;  /* 0x000000080300780c */ /* 0x000fe20000704270 */
[----:B------:R-:W-:Y:S02]  /*2f80*/  FMUL R12, R15, R90 ;  /* 0x0000005a0f0c7220 */ /* 0x000fe40000400000 */
[----:B------:R-:W-:Y:S01]  /*2f90*/  IMAD.X R13, R105, 0x1, R13, P2 ;  /* 0x00000001690d7824 */ /* 0x000fe200010e060d */
[----:B------:R-:W-:Y:S01]  /*2fa0*/  LEA R14, P2, R108, R114, 0x2 ;  /* 0x000000726c0e7211 */ /* 0x000fe200078410ff */
[----:B------:R-:W-:-:S03]  /*2fb0*/  FFMA R25, R25, R23, R12 ;  /* 0x0000001719197223 */ /* 0x000fc6000000000c */
[----:B------:R-:W-:Y:S02]  /*2fc0*/  LEA.HI.X R15, R108, R115, R13, 0x2, P2 ;  /* 0x000000736c0f7211 */ /* 0x000fe400010f140d */
[----:B------:R-:W-:-:S05]  /*2fd0*/  F2FP.TF32.F32.PACK_B R25, R25 ;  /* 0x00000019ff19723e */ /* 0x000fca00024050ff */
[----:B------:R2:W-:Y:S04]  /*2fe0*/  @P3 STG.E desc[UR40][R10.64+0x4], R25 ;  /* 0x000004190a003986 */ /* 0x0005e8000c101928 */
[----:B------:R-:W3:Y:S01]  /*2ff0*/  @P0 LDG.E.LTC128B R24, desc[UR40][R14.64] ;  /* 0x000000280e180981 */ /* 0x000ee2000c1e1920 */
[----:B------:R-:W-:Y:S01]  /*3000*/  IADD3 R20, P2, R8, R20, RZ ;  /* 0x0000001408147210 */ /* 0x000fe20007f5e0ff */
[----:B------:R-:W-:Y:S01]  /*3010*/  BSSY B1, `(.L_x_36) ;  /* 0x0000011000017945 */ /* 0x000fe20003800000 */
[----:B------:R-:W-:-:S03]  /*3020*/  ISETP.GT.AND P1, PT, R3, 0x8, P1 ;  /* 0x000000080300780c */ /* 0x000fc60000f24270 */
[----:B------:R-:W-:Y:S01]  /*3030*/  IMAD.X R21, R9, 0x1, R105, P2 ;  /* 0x0000000109157824 */ /* 0x000fe200010e0669 */
[C---:B------:R-:W-:Y:S02]  /*3040*/  SHF.L.U64.HI R9, R91.reuse, 0x2, R92 ;  /* 0x000000025b097819 */ /* 0x040fe4000001025c */
[----:B------:R-:W-:Y:S01]  /*3050*/  LEA R12, P2, R91, R10, 0x2 ;  /* 0x0000000a5b0c7211 */ /* 0x000fe200078410ff */
[----:B------:R-:W-:-:S04]  /*3060*/  IMAD.WIDE.U32 R20, R101, R110, R20 ;  /* 0x0000006e65147225 */ /* 0x000fc800078e0014 */
[----:B------:R-:W-:Y:S01]  /*3070*/  IMAD.X R13, R9, 0x1, R11, P2 ;  /* 0x00000001090d7824 */ /* 0x000fe200010e060b */
[----:B------:R-:W-:Y:S02]  /*3080*/  LEA R8, P3, R20, R114, 0x2 ;  /* 0x0000007214087211 */ /* 0x000fe400078610ff */
[----:B---3--:R-:W-:-:S05]  /*3090*/  LOP3.LUT R5, R24, 0xffffe000, RZ, 0xc0, !PT ;  /* 0xffffe00018057812 */ /* 0x008fca00078ec0ff */
[----:B------:R-:W-:-:S04]  /*30a0*/  FMUL R5, R5, R90 ;  /* 0x0000005a05057220 */ /* 0x000fc80000400000 */
[----:B------:R-:W-:Y:S01]  /*30b0*/  FFMA R101, R26, R23, R5 ;  /* 0x000000171a657223 */ /* 0x000fe20000000005 */
[----:B------:R-:W-:-:S04]  /*30c0*/  IMAD.IADD R5, R103, 0x1, R21 ;  /* 0x0000000167057824 */ /* 0x000fc800078e0215 */
[----:B------:R-:W-:Y:S02]  /*30d0*/  F2FP.TF32.F32.PACK_B R101, R101 ;  /* 0x00000065ff65723e */ /* 0x000fe400024050ff */
[----:B------:R-:W-:-:S03]  /*30e0*/  LEA.HI.X R9, R20, R115, R5, 0x2, P3 ;  /* 0x0000007314097211 */ /* 0x000fc600018f1405 */
[----:B------:R2:W-:Y:S01]  /*30f0*/  @P0 STG.E desc[UR40][R12.64], R101 ;  /* 0x000000650c000986 */ /* 0x0005e2000c101928 */
[----:B------:R-:W-:Y:S05]  /*3100*/  @!P1 BRA `(.L_x_37) ;  /* 0x0000000000049947 */ /* 0x000fea0003800000 */
[----:B------:R3:W5:Y:S02]  /*3110*/  LDG.E.LTC128B R24, desc[UR40][R8.64+0x4] ;  /* 0x0000042808187981 */ /* 0x000764000c1e1920 */
.L_x_37:
[----:B------:R-:W-:Y:S05]  /*3120*/  BSYNC B1 ;  /* 0x0000000000017941 */ /* 0x000fea0003800000 */
.L_x_36:
[----:B-----5:R-:W-:Y:S01]  /*3130*/  LOP3.LUT R5, R24, 0xffffe000, RZ, 0xc0, !PT ;  /* 0xffffe00018057812 */ /* 0x020fe200078ec0ff */
[----:B------:R-:W-:Y:S01]  /*3140*/  BSSY B1, `(.L_x_38) ;  /* 0x0000009000017945 */ /* 0x000fe20003800000 */
[----:B------:R-:W-:-:S03]  /*3150*/  ISETP.GT.AND P0, PT, R4, 0x8, PT ;  /* 0x000000080400780c */ /* 0x000fc60003f04270 */
[----:B------:R-:W-:Y:S01]  /*3160*/  FMUL R14, R5, R90 ;  /* 0x0000005a050e7220 */ /* 0x000fe20000400000 */
[----:B------:R-:W-:-:S03]  /*3170*/  ISETP.GT.AND P2, PT, R3, RZ, P0 ;  /* 0x000000ff0300720c */ /* 0x000fc60000744270 */
[----:B------:R-:W-:-:S05]  /*3180*/  FFMA R27, R27, R23, R14 ;  /* 0x000000171b1b7223 */ /* 0x000fca000000000e */
[----:B------:R-:W-:-:S05]  /*3190*/  F2FP.TF32.F32.PACK_B R27, R27 ;  /* 0x0000001bff1b723e */ /* 0x000fca00024050ff */
[----:B------:R4:W-:Y:S01]  /*31a0*/  @P1 STG.E desc[UR40][R12.64+0x4], R27 ;  /* 0x0000041b0c001986 */ /* 0x0009e2000c101928 */
[----:B------:R-:W-:Y:S05]  /*31b0*/  @!P2 BRA `(.L_x_39) ;  /* 0x000000000004a947 */ /* 0x000fea0003800000 */
[----:B------:R0:W5:Y:S02]  /*31c0*/  LDG.E.LTC128B R24, desc[UR40][R6.64+0x20] ;  /* 0x0000202806187981 */ /* 0x000164000c1e1920 */
.L_x_39:
[----:B------:R-:W-:Y:S05]  /*31d0*/  BSYNC B1 ;  /* 0x0000000000017941 */ /* 0x000fea0003800000 */
.L_x_38:
        /* <DEDUP_REMOVED lines=10> */
.L_x_41:
[----:B------:R-:W-:Y:S05]  /*3280*/  BSYNC B1 ;  /* 0x0000000000017941 */ /* 0x000fea0003800000 */
.L_x_40:
[----:B0----5:R-:W-:Y:S01]  /*3290*/  LOP3.LUT R5, R24, 0xffffe000, RZ, 0xc0, !PT ;  /* 0xffffe00018057812 */ /* 0x021fe200078ec0ff */
[----:B------:R-:W-:Y:S01]  /*32a0*/  BSSY B1, `(.L_x_42) ;  /* 0x0000008000017945 */ /* 0x000fe20003800000 */
[----:B------:R-:W-:-:S03]  /*32b0*/  ISETP.GT.AND P0, PT, R3, 0x8, P0 ;  /* 0x000000080300780c */ /* 0x000fc60000704270 */
[----:B------:R-:W-:-:S04]  /*32c0*/  FMUL R14, R5, R90 ;  /* 0x0000005a050e7220 */ /* 0x000fc80000400000 */
[----:B------:R-:W-:-:S05]  /*32d0*/  FFMA R29, R29, R23, R14 ;  /* 0x000000171d1d7223 */ /* 0x000fca000000000e */
[----:B------:R-:W-:-:S05]  /*32e0*/  F2FP.TF32.F32.PACK_B R29, R29 ;  /* 0x0000001dff1d723e */ /* 0x000fca00024050ff */
[----:B------:R0:W-:Y:S01]  /*32f0*/  @P3 STG.E desc[UR40][R10.64+0x24], R29 ;  /* 0x0000241d0a003986 */ /* 0x0001e2000c101928 */
[----:B------:R-:W-:Y:S05]  /*3300*/  @!P0 BRA `(.L_x_43) ;  /* 0x0000000000048947 */ /* 0x000fea0003800000 */
[----:B------:R0:W5:Y:S02]  /*3310*/  LDG.E.LTC128B R24, desc[UR40][R8.64+0x20] ;  /* 0x0000202808187981 */ /* 0x000164000c1e1920 */
.L_x_43:
[----:B------:R-:W-:Y:S05]  /*3320*/  BSYNC B1 ;  /* 0x0000000000017941 */ /* 0x000fea0003800000 */
.L_x_42:
[----:B-----5:R-:W-:Y:S01]  /*3330*/  LOP3.LUT R5, R24, 0xffffe000, RZ, 0xc0, !PT ;  /* 0xffffe00018057812 */ /* 0x020fe200078ec0ff */
        /* <DEDUP_REMOVED lines=8> */
.L_x_45:
[----:B------:R-:W-:Y:S05]  /*33c0*/  BSYNC B1 ;  /* 0x0000000000017941 */ /* 0x000fea0003800000 */
.L_x_44:
[----:B0----5:R-:W-:Y:S01]  /*33d0*/  LOP3.LUT R5, R24, 0xffffe000, RZ, 0xc0, !PT ;  /* 0xffffe00018057812 */ /* 0x021fe200078ec0ff */
        /* <DEDUP_REMOVED lines=9> */
.L_x_47:
[----:B------:R-:W-:Y:S05]  /*3470*/  BSYNC B1 ;  /* 0x0000000000017941 */ /* 0x000fea0003800000 */
.L_x_46:
        /* <DEDUP_REMOVED lines=10> */
.L_x_49:
[----:B------:R-:W-:Y:S05]  /*3520*/  BSYNC B1 ;  /* 0x0000000000017941 */ /* 0x000fea0003800000 */
.L_x_48:
        /* <DEDUP_REMOVED lines=9> */
.L_x_51:
[----:B------:R-:W-:Y:S05]  /*35c0*/  BSYNC B1 ;  /* 0x0000000000017941 */ /* 0x000fea0003800000 */
.L_x_50:
        /* <DEDUP_REMOVED lines=9> */
.L_x_53:
[----:B------:R-:W-:Y:S05]  /*3660*/  BSYNC B1 ;  /* 0x0000000000017941 */ /* 0x000fea0003800000 */
.L_x_52:
        /* <DEDUP_REMOVED lines=10> */
.L_x_55:
[----:B------:R-:W-:Y:S05]  /*3710*/  BSYNC B1 ;  /* 0x0000000000017941 */ /* 0x000fea0003800000 */
.L_x_54:
        /* <DEDUP_REMOVED lines=10> */
.L_x_57:
[----:B------:R-:W-:Y:S05]  /*37c0*/  BSYNC B1 ;  /* 0x0000000000017941 */ /* 0x000fea0003800000 */
.L_x_56:
        /* <DEDUP_REMOVED lines=9> */
.L_x_59:
[----:B------:R-:W-:Y:S05]  /*3860*/  BSYNC B1 ;  /* 0x0000000000017941 */ /* 0x000fea0003800000 */
.L_x_58:
        /* <DEDUP_REMOVED lines=9> */
.L_x_61:
[----:B------:R-:W-:Y:S05]  /*3900*/  BSYNC B1 ;  /* 0x0000000000017941 */ /* 0x000fea0003800000 */
.L_x_60:
        /* <DEDUP_REMOVED lines=10> */
.L_x_63:
[----:B------:R-:W-:Y:S05]  /*39b0*/  BSYNC B1 ;  /* 0x0000000000017941 */ /* 0x000fea0003800000 */
.L_x_62:
        /* <DEDUP_REMOVED lines=10> */
.L_x_65:
[----:B------:R-:W-:Y:S05]  /*3a60*/  BSYNC B1 ;  /* 0x0000000000017941 */ /* 0x000fea0003800000 */
.L_x_64:
        /* <DEDUP_REMOVED lines=9> */
.L_x_67:
[----:B------:R-:W-:Y:S05]  /*3b00*/  BSYNC B1 ;  /* 0x0000000000017941 */ /* 0x000fea0003800000 */
.L_x_66:
        /* <DEDUP_REMOVED lines=9> */
.L_x_69:
[----:B------:R-:W-:Y:S05]  /*3ba0*/  BSYNC B1 ;  /* 0x0000000000017941 */ /* 0x000fea0003800000 */
.L_x_68:
        /* <DEDUP_REMOVED lines=10> */
.L_x_71:
[----:B------:R-:W-:Y:S05]  /*3c50*/  BSYNC B1 ;  /* 0x0000000000017941 */ /* 0x000fea0003800000 */
.L_x_70:
        /* <DEDUP_REMOVED lines=10> */
.L_x_73:
[----:B------:R-:W-:Y:S05]  /*3d00*/  BSYNC B1 ;  /* 0x0000000000017941 */ /* 0x000fea0003800000 */
.L_x_72:
        /* <DEDUP_REMOVED lines=9> */
.L_x_75:
[----:B------:R-:W-:Y:S05]  /*3da0*/  BSYNC B1 ;  /* 0x0000000000017941 */ /* 0x000fea0003800000 */
.L_x_74:
        /* <DEDUP_REMOVED lines=9> */
.L_x_77:
[----:B------:R-:W-:Y:S05]  /*3e40*/  BSYNC B1 ;  /* 0x0000000000017941 */ /* 0x000fea0003800000 */
.L_x_76:
        /* <DEDUP_REMOVED lines=10> */
.L_x_79:
[----:B------:R-:W-:Y:S05]  /*3ef0*/  BSYNC B1 ;  /* 0x0000000000017941 */ /* 0x000fea0003800000 */
.L_x_78:
        /* <DEDUP_REMOVED lines=10> */
.L_x_81:
[----:B------:R-:W-:Y:S05]  /*3fa0*/  BSYNC B1 ;  /* 0x0000000000017941 */ /* 0x000fea0003800000 */
.L_x_80:
        /* <DEDUP_REMOVED lines=9> */
.L_x_83:
[----:B------:R-:W-:Y:S05]  /*4040*/  BSYNC B1 ;  /* 0x0000000000017941 */ /* 0x000fea0003800000 */
.L_x_82:
        /* <DEDUP_REMOVED lines=9> */
.L_x_85:
[----:B------:R-:W-:Y:S05]  /*40e0*/  BSYNC B1 ;  /* 0x0000000000017941 */ /* 0x000fea0003800000 */
.L_x_84:
        /* <DEDUP_REMOVED lines=10> */
.L_x_87:
[----:B------:R-:W-:Y:S05]  /*4190*/  BSYNC B1 ;  /* 0x0000000000017941 */ /* 0x000fea0003800000 */
.L_x_86:
        /* <DEDUP_REMOVED lines=10> */
.L_x_89:
[----:B------:R-:W-:Y:S05]  /*4240*/  BSYNC B1 ;  /* 0x0000000000017941 */ /* 0x000fea0003800000 */
.L_x_88:
        /* <DEDUP_REMOVED lines=9> */
.L_x_91:
[----:B------:R-:W-:Y:S05]  /*42e0*/  BSYNC B1 ;  /* 0x0000000000017941 */ /* 0x000fea0003800000 */
.L_x_90:
        /* <DEDUP_REMOVED lines=9> */
.L_x_93:
[----:B------:R-:W-:Y:S05]  /*4380*/  BSYNC B1 ;  /* 0x0000000000017941 */ /* 0x000fea0003800000 */
.L_x_92:
        /* <DEDUP_REMOVED lines=10> */
.L_x_95:
[----:B------:R-:W-:Y:S05]  /*4430*/  BSYNC B1 ;  /* 0x0000000000017941 */ /* 0x000fea0003800000 */
.L_x_94:
        /* <DEDUP_REMOVED lines=10> */
.L_x_97:
[----:B------:R-:W-:Y:S05]  /*44e0*/  BSYNC B1 ;  /* 0x0000000000017941 */ /* 0x000fea0003800000 */
.L_x_96:
        /* <DEDUP_REMOVED lines=9> */
.L_x_99:
[----:B------:R-:W-:Y:S05]  /*4580*/  BSYNC B1 ;  /* 0x0000000000017941 */ /* 0x000fea0003800000 */
.L_x_98:
        /* <DEDUP_REMOVED lines=9> */
.L_x_101:
[----:B------:R-:W-:Y:S05]  /*4620*/  BSYNC B1 ;  /* 0x0000000000017941 */ /* 0x000fea0003800000 */
.L_x_100:
        /* <DEDUP_REMOVED lines=10> */
.L_x_103:
[----:B------:R-:W-:Y:S05]  /*46d0*/  BSYNC B1 ;  /* 0x0000000000017941 */ /* 0x000fea0003800000 */
.L_x_102:
        /* <DEDUP_REMOVED lines=10> */
.L_x_105:
[----:B------:R-:W-:Y:S05]  /*4780*/  BSYNC B1 ;  /* 0x0000000000017941 */ /* 0x000fea0003800000 */
.L_x_104:
        /* <DEDUP_REMOVED lines=9> */
.L_x_107:
[----:B------:R-:W-:Y:S05]  /*4820*/  BSYNC B1 ;  /* 0x0000000000017941 */ /* 0x000fea0003800000 */
.L_x_106:
        /* <DEDUP_REMOVED lines=9> */
.L_x_109:
[----:B------:R-:W-:Y:S05]  /*48c0*/  BSYNC B1 ;  /* 0x0000000000017941 */ /* 0x000fea0003800000 */
.L_x_108:
        /* <DEDUP_REMOVED lines=10> */
.L_x_111:
[----:B------:R-:W-:Y:S05]  /*4970*/  BSYNC B1 ;  /* 0x0000000000017941 */ /* 0x000fea0003800000 */
.L_x_110:
        /* <DEDUP_REMOVED lines=10> */
.L_x_113:
[----:B------:R-:W-:Y:S05]  /*4a20*/  BSYNC B1 ;  /* 0x0000000000017941 */ /* 0x000fea0003800000 */
.L_x_112:
        /* <DEDUP_REMOVED lines=9> */
.L_x_115:
[----:B------:R-:W-:Y:S05]  /*4ac0*/  BSYNC B1 ;  /* 0x0000000000017941 */ /* 0x000fea0003800000 */
.L_x_114:
        /* <DEDUP_REMOVED lines=9> */
.L_x_117:
[----:B------:R-:W-:Y:S05]  /*4b60*/  BSYNC B1 ;  /* 0x0000000000017941 */ /* 0x000fea0003800000 */
.L_x_116:
        /* <DEDUP_REMOVED lines=10> */
.L_x_119:
[----:B------:R-:W-:Y:S05]  /*4c10*/  BSYNC B1 ;  /* 0x0000000000017941 */ /* 0x000fea0003800000 */
.L_x_118:
        /* <DEDUP_REMOVED lines=10> */
.L_x_121:
[----:B------:R-:W-:Y:S05]  /*4cc0*/  BSYNC B1 ;  /* 0x0000000000017941 */ /* 0x000fea0003800000 */
.L_x_120:
        /* <DEDUP_REMOVED lines=9> */
.L_x_123:
[----:B------:R-:W-:Y:S05]  /*4d60*/  BSYNC B1 ;  /* 0x0000000000017941 */ /* 0x000fea0003800000 */
.L_x_122:
        /* <DEDUP_REMOVED lines=9> */
.L_x_125:
[----:B------:R-:W-:Y:S05]  /*4e00*/  BSYNC B1 ;  /* 0x0000000000017941 */ /* 0x000fea0003800000 */
.L_x_124:
        /* <DEDUP_REMOVED lines=10> */
.L_x_127:
[----:B------:R-:W-:Y:S05]  /*4eb0*/  BSYNC B1 ;  /* 0x0000000000017941 */ /* 0x000fea0003800000 */
.L_x_126:
        /* <DEDUP_REMOVED lines=10> */
.L_x_129:
[----:B------:R-:W-:Y:S05]  /*4f60*/  BSYNC B1 ;  /* 0x0000000000017941 */ /* 0x000fea0003800000 */
.L_x_128:
        /* <DEDUP_REMOVED lines=9> */
.L_x_131:
[----:B------:R-:W-:Y:S05]  /*5000*/  BSYNC B1 ;  /* 0x0000000000017941 */ /* 0x000fea0003800000 */
.L_x_130:
        /* <DEDUP_REMOVED lines=9> */
.L_x_133:
[----:B------:R-:W-:Y:S05]  /*50a0*/  BSYNC B1 ;  /* 0x0000000000017941 */ /* 0x000fea0003800000 */
.L_x_132:
        /* <DEDUP_REMOVED lines=10> */
.L_x_135:
[----:B------:R-:W-:Y:S05]  /*5150*/  BSYNC B1 ;  /* 0x0000000000017941 */ /* 0x000fea0003800000 */
.L_x_134:
        /* <DEDUP_REMOVED lines=10> */
.L_x_137:
[----:B------:R-:W-:Y:S05]  /*5200*/  BSYNC B1 ;  /* 0x0000000000017941 */ /* 0x000fea0003800000 */
.L_x_136:
        /* <DEDUP_REMOVED lines=9> */
.L_x_139:
[----:B------:R-:W-:Y:S05]  /*52a0*/  BSYNC B1 ;  /* 0x0000000000017941 */ /* 0x000fea0003800000 */
.L_x_138:
        /* <DEDUP_REMOVED lines=9> */
.L_x_141:
[----:B------:R-:W-:Y:S05]  /*5340*/  BSYNC B1 ;  /* 0x0000000000017941 */ /* 0x000fea0003800000 */
.L_x_140:
        /* <DEDUP_REMOVED lines=10> */
.L_x_143:
[----:B------:R-:W-:Y:S05]  /*53f0*/  BSYNC B1 ;  /* 0x0000000000017941 */ /* 0x000fea0003800000 */
.L_x_142:
        /* <DEDUP_REMOVED lines=10> */
.L_x_145:
[----:B------:R-:W-:Y:S05]  /*54a0*/  BSYNC B1 ;  /* 0x0000000000017941 */ /* 0x000fea0003800000 */
.L_x_144:
        /* <DEDUP_REMOVED lines=9> */
.L_x_147:
[----:B------:R-:W-:Y:S05]  /*5540*/  BSYNC B1 ;  /* 0x0000000000017941 */ /* 0x000fea0003800000 */
.L_x_146:
        /* <DEDUP_REMOVED lines=9> */
.L_x_149:
[----:B------:R-:W-:Y:S05]  /*55e0*/  BSYNC B1 ;  /* 0x0000000000017941 */ /* 0x000fea0003800000 */
.L_x_148:
        /* <DEDUP_REMOVED lines=10> */
.L_x_151:
[----:B------:R-:W-:Y:S05]  /*5690*/  BSYNC B1 ;  /* 0x0000000000017941 */ /* 0x000fea0003800000 */
.L_x_150:
[----:B-----5:R-:W-:Y:S01]  /*56a0*/  LOP3.LUT R5, R24, 0xffffe000, RZ, 0xc0, !PT ;  /* 0xffffe00018057812 */ /* 0x020fe200078ec0ff */
[----:B------:R-:W-:Y:S01]  /*56b0*/  BSSY B1, `(.L_x_152) ;  /* 0x000000b000017945 */ /* 0x000fe20003800000 */
[----:B------:R-:W-:Y:S01]  /*56c0*/  ISETP.GT.AND P1, PT, R4, 0x79, PT ;  /* 0x000000790400780c */ /* 0x000fe20003f24270 */
[----:B------:R-:W-:Y:S02]  /*56d0*/  @P2 IMAD.MOV.U32 R4, RZ, RZ, R10 ;  /* 0x000000ffff042224 */ /* 0x000fe400078e000a */
[----:B------:R-:W-:Y:S01]  /*56e0*/  FMUL R5, R5, R90 ;  /* 0x0000005a05057220 */ /* 0x000fe20000400000 */
[----:B------:R-:W-:-:S03]  /*56f0*/  ISETP.GT.AND P3, PT, R3, RZ, P1 ;  /* 0x000000ff0300720c */ /* 0x000fc60000f64270 */
[----:B------:R-:W-:Y:S01]  /*5700*/  FFMA R15, R84, R23, R5 ;  /* 0x00000017540f7223 */ /* 0x000fe20000000005 */
[----:B------:R-:W-:-:S04]  /*5710*/  @P2 IMAD.MOV.U32 R5, RZ, RZ, R11 ;  /* 0x000000ffff052224 */ /* 0x000fc800078e000b */
[----:B------:R-:W-:-:S05]  /*5720*/  F2FP.TF32.F32.PACK_B R15, R15 ;  /* 0x0000000fff0f723e */ /* 0x000fca00024050ff */
[----:B------:R0:W-:Y:S01]  /*5730*/  @P2 STG.E desc[UR40][R4.64+0x1e0], R15 ;  /* 0x0001e00f04002986 */ /* 0x0001e2000c101928 */
[----:B------:R-:W-:Y:S05]  /*5740*/  @!P3 BRA `(.L_x_153) ;  /* 0x000000000004b947 */ /* 0x000fea0003800000 */
[----:B------:R0:W5:Y:S02]  /*5750*/  LDG.E.LTC128B R24, desc[UR40][R6.64+0x1e4] ;  /* 0x0001e42806187981 */ /* 0x000164000c1e1920 */
.L_x_153:
[----:B------:R-:W-:Y:S05]  /*5760*/  BSYNC B1 ;  /* 0x0000000000017941 */ /* 0x000fea0003800000 */
.L_x_152:
        /* <DEDUP_REMOVED lines=9> */
.L_x_155:
[----:B------:R-:W-:Y:S05]  /*5800*/  BSYNC B1 ;  /* 0x0000000000017941 */ /* 0x000fea0003800000 */
.L_x_154:
[----:B-----5:R-:W-:Y:S01]  /*5810*/  LOP3.LUT R5, R24, 0xffffe000, RZ, 0xc0, !PT ;  /* 0xffffe00018057812 */ /* 0x020fe200078ec0ff */
[----:B------:R-:W-:Y:S01]  /*5820*/  @P0 IMAD.MOV.U32 R4, RZ, RZ, R12 ;  /* 0x000000ffff040224 */ /* 0x000fe200078e000c */
[----:B------:R-:W-:Y:S01]  /*5830*/  ISETP.GT.AND P1, PT, R3, 0x8, P1 ;  /* 0x000000080300780c */ /* 0x000fe20000f24270 */
[----:B------:R-:W-:Y:S02]  /*5840*/  BSSY B1, `(.L_x_156) ;  /* 0x0000008000017945 */ /* 0x000fe40003800000 */
[----:B------:R-:W-:-:S04]  /*5850*/  FMUL R5, R5, R90 ;  /* 0x0000005a05057220 */ /* 0x000fc80000400000 */
[----:B-1----:R-:W-:Y:S01]  /*5860*/  FFMA R7, R86, R23, R5 ;  /* 0x0000001756077223 */ /* 0x002fe20000000005 */
[----:B------:R-:W-:-:S04]  /*5870*/  @P0 IMAD.MOV.U32 R5, RZ, RZ, R13 ;  /* 0x000000ffff050224 */ /* 0x000fc800078e000d */
[----:B------:R-:W-:-:S05]  /*5880*/  F2FP.TF32.F32.PACK_B R7, R7 ;  /* 0x00000007ff07723e */ /* 0x000fca00024050ff */
[----:B------:R1:W-:Y:S01]  /*5890*/  @P0 STG.E desc[UR40][R4.64+0x1e0], R7 ;  /* 0x0001e00704000986 */ /* 0x0003e2000c101928 */
[----:B------:R-:W-:Y:S05]  /*58a0*/  @!P1 BRA `(.L_x_157) ;  /* 0x0000000000049947 */ /* 0x000fea0003800000 */
[----:B------:R0:W5:Y:S02]  /*58b0*/  LDG.E.LTC128B R24, desc[UR40][R8.64+0x1e4] ;  /* 0x0001e42808187981 */ /* 0x000164000c1e1920 */
.L_x_157:
[----:B------:R-:W-:Y:S05]  /*58c0*/  BSYNC B1 ;  /* 0x0000000000017941 */ /* 0x000fea0003800000 */
.L_x_156:
[----:B------:R-:W-:Y:S05]  /*58d0*/  @!P1 BRA `(.L_x_158) ;  /* 0x0000001000e89947 */ /* 0x000fea0003800000 */
[----:B-----5:R-:W-:-:S05]  /*58e0*/  LOP3.LUT R3, R24, 0xffffe000, RZ, 0xc0, !PT ;  /* 0xffffe00018037812 */ /* 0x020fca00078ec0ff */
[----:B-1----:R-:W-:-:S04]  /*58f0*/  FMUL R4, R3, R90 ;  /* 0x0000005a03047220 */ /* 0x002fc80000400000 */
[----:B------:R-:W-:-:S05]  /*5900*/  FFMA R87, R87, R23, R4 ;  /* 0x0000001757577223 */ /* 0x000fca0000000004 */
[----:B------:R-:W-:-:S05]  /*5910*/  F2FP.TF32.F32.PACK_B R87, R87 ;  /* 0x00000057ff57723e */ /* 0x000fca00024050ff */
[----:B------:R1:W-:Y:S01]  /*5920*/  STG.E desc[UR40][R12.64+0x1e4], R87 ;  /* 0x0001e4570c007986 */ /* 0x0003e2000c101928 */
[----:B------:R-:W-:Y:S05]  /*5930*/  BRA `(.L_x_158) ;  /* 0x0000001000d07947 */ /* 0x000fea0003800000 */
.L_x_33:
[----:B------:R-:W-:Y:S01]  /*5940*/  ISETP.GT.AND P4, PT, R4, 0x1, PT ;  /* 0x000000010400780c */ /* 0x000fe20003f84270 */
[----:B------:R-:W-:Y:S01]  /*5950*/  ULDC.64 UR4, c[0x0][0x5c0] ;  /* 0x0001700000047ab9 */ /* 0x000fe20000000a00 */
[-C--:B------:R-:W-:Y:S01]  /*5960*/  FMUL R5, R24, R23.reuse ;  /* 0x0000001718057220 */ /* 0x080fe20000400000 */
[----:B------:R-:W-:Y:S01]  /*5970*/  LEA R6, P3, R106, UR4, 0x2 ;  /* 0x000000046a067c11 */ /* 0x000fe2000f8610ff */
[-C--:B------:R-:W-:Y:S01]  /*5980*/  FMUL R25, R25, R23.reuse ;  /* 0x0000001719197220 */ /* 0x080fe20000400000 */
[----:B------:R-:W-:Y:S01]  /*5990*/  ISETP.GT.AND P1, PT, R3, RZ, P4 ;  /* 0x000000ff0300720c */ /* 0x000fe20002724270 */
[-C--:B------:R-:W-:Y:S01]  /*59a0*/  FMUL R11, R26, R23.reuse ;  /* 0x000000171a0b7220 */ /* 0x080fe20000400000 */
[----:B------:R-:W-:Y:S01]  /*59b0*/  LEA.HI.X R7, R106, UR5, R117, 0x2, P3 ;  /* 0x000000056a077c11 */ /* 0x000fe200098f1475 */
[----:B------:R-:W-:Y:S01]  /*59c0*/  FMUL R27, R27, R23 ;  /* 0x000000171b1b7220 */ /* 0x000fe20000400000 */
[----:B------:R-:W-:Y:S01]  /*59d0*/  F2FP.TF32.F32.PACK_B R5, R5 ;  /* 0x00000005ff05723e */ /* 0x000fe200024050ff */
[----:B------:R-:W-:Y:S01]  /*59e0*/  FMUL R29, R29, R23 ;  /* 0x000000171d1d7220 */ /* 0x000fe20000400000 */
[----:B------:R-:W-:Y:S01]  /*59f0*/  F2FP.TF32.F32.PACK_B R25, R25 ;  /* 0x00000019ff19723e */ /* 0x000fe200024050ff */
[-C--:B------:R-:W-:Y:S01]  /*5a00*/  FMUL R31, R31, R23.reuse ;  /* 0x000000171f1f7220 */ /* 0x080fe20000400000 */
[C---:B------:R-:W-:Y:S01]  /*5a10*/  SHF.L.U64.HI R9, R91.reuse, 0x2, R92 ;  /* 0x000000025b097819 */ /* 0x040fe2000001025c */
[----:B------:R0:W-:Y:S01]  /*5a20*/  @P2 STG.E desc[UR40][R6.64], R5 ;  /* 0x0000000506002986 */ /* 0x0001e2000c101928 */
[----:B------:R-:W-:Y:S01]  /*5a30*/  LEA R8, P3, R91, R6, 0x2 ;  /* 0x000000065b087211 */ /* 0x000fe200078610ff */
[-C--:B------:R-:W-:Y:S01]  /*5a40*/  FMUL R13, R32, R23.reuse ;  /* 0x00000017200d7220 */ /* 0x080fe20000400000 */
[C---:B------:R-:W-:Y:S01]  /*5a50*/  ISETP.GT.AND P2, PT, R4.reuse, 0x8, PT ;  /* 0x000000080400780c */ /* 0x040fe20003f44270 */
[----:B------:R-:W-:Y:S01]  /*5a60*/  @P1 STG.E desc[UR40][R6.64+0x4], R25 ;  /* 0x0000041906001986 */ /* 0x000fe2000c101928 */
[----:B------:R-:W-:Y:S01]  /*5a70*/  ISETP.GT.AND P1, PT, R4, 0x9, PT ;  /* 0x000000090400780c */ /* 0x000fe20003f24270 */
[----:B------:R-:W-:Y:S01]  /*5a80*/  IMAD.X R9, R9, 0x1, R7, P3 ;  /* 0x0000000109097824 */ /* 0x000fe200018e0607 */
[----:B------:R-:W-:Y:S01]  /*5a90*/  ISETP.GT.AND P0, PT, R3, 0x8, P0 ;  /* 0x000000080300780c */ /* 0x000fe20000704270 */
[-C--:B------:R-:W-:Y:S01]  /*5aa0*/  FMUL R33, R33, R23.reuse ;  /* 0x0000001721217220 */ /* 0x080fe20000400000 */
[----:B------:R-:W-:Y:S01]  /*5ab0*/  ISETP.GT.AND P4, PT, R3, 0x8, P4 ;  /* 0x000000080300780c */ /* 0x000fe20002784270 */
[-C--:B------:R-:W-:Y:S01]  /*5ac0*/  FMUL R35, R35, R23.reuse ;  /* 0x0000001723237220 */ /* 0x080fe20000400000 */
[C---:B------:R-:W-:Y:S01]  /*5ad0*/  ISETP.GT.AND P5, PT, R3.reuse, RZ, P2 ;  /* 0x000000ff0300720c */ /* 0x040fe200017a4270 */
[-C--:B0-----:R-:W-:Y:S01]  /*5ae0*/  FMUL R5, R28, R23.reuse ;  /* 0x000000171c057220 */ /* 0x081fe20000400000 */
[----:B------:R-:W-:Y:S01]  /*5af0*/  ISETP.GT.AND P3, PT, R3, RZ, P1 ;  /* 0x000000ff0300720c */ /* 0x000fe20000f64270 */
[----:B------:R-:W-:Y:S01]  /*5b00*/  FMUL R37, R37, R23 ;  /* 0x0000001725257220 */ /* 0x000fe20000400000 */
[----:B------:R-:W-:Y:S01]  /*5b10*/  F2FP.TF32.F32.PACK_B R11, R11 ;  /* 0x0000000bff0b723e */ /* 0x000fe200024050ff */
[----:B------:R-:W-:Y:S01]  /*5b20*/  FMUL R39, R39, R23 ;  /* 0x0000001727277220 */ /* 0x000fe20000400000 */
[----:B------:R-:W-:Y:S01]  /*5b30*/  F2FP.TF32.F32.PACK_B R27, R27 ;  /* 0x0000001bff1b723e */ /* 0x000fe200024050ff */
[----:B------:R-:W-:Y:S01]  /*5b40*/  FMUL R41, R41, R23 ;  /* 0x0000001729297220 */ /* 0x000fe20000400000 */
[----:B------:R-:W-:Y:S01]  /*5b50*/  F2FP.TF32.F32.PACK_B R5, R5 ;  /* 0x00000005ff05723e */ /* 0x000fe200024050ff */
[----:B------:R0:W-:Y:S01]  /*5b60*/  @P0 STG.E desc[UR40][R8.64], R11 ;  /* 0x0000000b08000986 */ /* 0x0001e2000c101928 */
[----:B------:R-:W-:Y:S01]  /*5b70*/  F2FP.TF32.F32.PACK_B R29, R29 ;  /* 0x0000001dff1d723e */ /* 0x000fe200024050ff */
[-C--:B------:R-:W-:Y:S01]  /*5b80*/  FMUL R43, R43, R23.reuse ;  /* 0x000000172b2b7220 */ /* 0x080fe20000400000 */
[C---:B------:R-:W-:Y:S01]  /*5b90*/  ISETP.GT.AND P0, PT, R4.reuse, 0x10, PT ;  /* 0x000000100400780c */ /* 0x040fe20003f04270 */
[----:B------:R-:W-:Y:S01]  /*5ba0*/  @P4 STG.E desc[UR40][R8.64+0x4], R27 ;  /* 0x0000041b08004986 */ /* 0x000fe2000c101928 */
[----:B------:R-:W-:Y:S01]  /*5bb0*/  ISETP.GT.AND P2, PT, R3, 0x8, P2 ;  /* 0x000000080300780c */ /* 0x000fe20001744270 */
[-C--:B------:R-:W-:Y:S01]  /*5bc0*/  FMUL R45, R45, R23.reuse ;  /* 0x000000172d2d7220 */ /* 0x080fe20000400000 */
[C---:B------:R-:W-:Y:S01]  /*5bd0*/  ISETP.GT.AND P1, PT, R3.reuse, 0x8, P1 ;  /* 0x000000080300780c */ /* 0x040fe20000f24270 */
[----:B------:R1:W-:Y:S01]  /*5be0*/  @P5 STG.E desc[UR40][R6.64+0x20], R5 ;  /* 0x0000200506005986 */ /* 0x0003e2000c101928 */
[----:B------:R-:W-:Y:S01]  /*5bf0*/  ISETP.GT.AND P5, PT, R3, RZ, P0 ;  /* 0x000000ff0300720c */ /* 0x000fe200007a4270 */
[----:B------:R-:W-:Y:S01]  /*5c00*/  FMUL R47, R47, R23 ;  /* 0x000000172f2f7220 */ /* 0x000fe20000400000 */
[----:B------:R-:W-:Y:S01]  /*5c10*/  F2FP.TF32.F32.PACK_B R31, R31 ;  /* 0x0000001fff1f723e */ /* 0x000fe200024050ff */
[----:B------:R-:W-:Y:S01]  /*5c20*/  @P3 STG.E desc[UR40][R6.64+0x24], R29 ;  /* 0x0000241d06003986 */ /* 0x000fe2000c101928 */
[----:B------:R-:W-:Y:S01]  /*5c30*/  ISETP.GT.AND P3, PT, R4, 0x11, PT ;  /* 0x000000110400780c */ /* 0x000fe20003f64270 */
[----:B0-----:R-:W-:Y:S01]  /*5c40*/  FMUL R11, R30, R23 ;  /* 0x000000171e0b7220 */ /* 0x001fe20000400000 */
[----:B------:R-:W-:Y:S01]  /*5c50*/  F2FP.TF32.F32.PACK_B R13, R13 ;  /* 0x0000000dff0d723e */ /* 0x000fe200024050ff */
[-C--:B------:R-:W-:Y:S01]  /*5c60*/  FMUL R49, R49, R23.reuse ;  /* 0x0000001731317220 */ /* 0x080fe20000400000 */
[----:B------:R-:W-:Y:S01]  /*5c70*/  ISETP.GT.AND P4, PT, R3, RZ, P3 ;  /* 0x000000ff0300720c */ /* 0x000fe20001f84270 */
[----:B------:R-:W-:Y:S01]  /*5c80*/  FMUL R51, R51, R23 ;  /* 0x0000001733337220 */ /* 0x000fe20000400000 */
[----:B------:R-:W-:Y:S01]  /*5c90*/  F2FP.TF32.F32.PACK_B R11, R11 ;  /* 0x0000000bff0b723e */ /* 0x000fe200024050ff */
[----:B-1----:R-:W-:Y:S01]  /*5ca0*/  FMUL R5, R34, R23 ;  /* 0x0000001722057220 */ /* 0x002fe20000400000 */
[----:B------:R-:W-:Y:S01]  /*5cb0*/  F2FP.TF32.F32.PACK_B R33, R33 ;  /* 0x00000021ff21723e */ /* 0x000fe200024050ff */
[-C--:B------:R-:W-:Y:S01]  /*5cc0*/  FMUL R53, R53, R23.reuse ;  /* 0x0000001735357220 */ /* 0x080fe20000400000 */
[----:B------:R-:W-:Y:S01]  /*5cd0*/  ISETP.GT.AND P0, PT, R3, 0x8, P0 ;  /* 0x000000080300780c */ /* 0x000fe20000704270 */
[----:B------:R0:W-:Y:S01]  /*5ce0*/  @P2 STG.E desc[UR40][R8.64+0x20], R11 ;  /* 0x0000200b08002986 */ /* 0x0001e2000c101928 */
[C---:B------:R-:W-:Y:S01]  /*5cf0*/  ISETP.GT.AND P2, PT, R4.reuse, 0x19, PT ;  /* 0x000000190400780c */ /* 0x040fe20003f44270 */
[----:B------:R-:W-:Y:S01]  /*5d00*/  FMUL R55, R55, R23 ;  /* 0x0000001737377220 */ /* 0x000fe20000400000 */
[----:B------:R-:W-:Y:S01]  /*5d10*/  F2FP.TF32.F32.PACK_B R5, R5 ;  /* 0x00000005ff05723e */ /* 0x000fe200024050ff */
[----:B------:R-:W-:Y:S01]  /*5d20*/  @P1 STG.E desc[UR40][R8.64+0x24], R31 ;  /* 0x0000241f08001986 */ /* 0x000fe2000c101928 */
[----:B------:R-:W-:Y:S01]  /*5d30*/  ISETP.GT.AND P1, PT, R4, 0x18, PT ;  /* 0x000000180400780c */ /* 0x000fe20003f24270 */
[----:B------:R-:W-:Y:S01]  /*5d40*/  FMUL R57, R57, R23 ;  /* 0x0000001739397220 */ /* 0x000fe20000400000 */
[----:B------:R-:W-:Y:S01]  /*5d50*/  F2FP.TF32.F32.PACK_B R35, R35 ;  /* 0x00000023ff23723e */ /* 0x000fe200024050ff */
[----:B------:R1:W-:Y:S01]  /*5d60*/  @P5 STG.E desc[UR40][R6.64+0x40], R13 ;  /* 0x0000400d06005986 */ /* 0x0003e2000c101928 */
[----:B------:R-:W-:Y:S01]  /*5d70*/  ISETP.GT.AND P5, PT, R3, RZ, P1 ;  /* 0x000000ff0300720c */ /* 0x000fe20000fa4270 */
[----:B------:R-:W-:Y:S01]  /*5d80*/  FMUL R59, R59, R23 ;  /* 0x000000173b3b7220 */ /* 0x000fe20000400000 */
[----:B------:R-:W-:Y:S01]  /*5d90*/  F2FP.TF32.F32.PACK_B R37, R37 ;  /* 0x00000025ff25723e */ /* 0x000fe200024050ff */
[----:B------:R-:W-:Y:S01]  /*5da0*/  @P4 STG.E desc[UR40][R6.64+0x44], R33 ;  /* 0x0000442106004986 */ /* 0x000fe2000c101928 */
[C---:B------:R-:W-:Y:S01]  /*5db0*/  ISETP.GT.AND P4, PT, R3.reuse, 0x8, P3 ;  /* 0x000000080300780c */ /* 0x040fe20001f84270 */
[-C--:B0-----:R-:W-:Y:S01]  /*5dc0*/  FMUL R11, R36, R23.reuse ;  /* 0x00000017240b7220 */ /* 0x081fe20000400000 */
[----:B------:R-:W-:Y:S01]  /*5dd0*/  ISETP.GT.AND P3, PT, R3, RZ, P2 ;  /* 0x000000ff0300720c */ /* 0x000fe20001764270 */
[----:B------:R0:W-:Y:S01]  /*5de0*/  @P0 STG.E desc[UR40][R8.64+0x40], R5 ;  /* 0x0000400508000986 */ /* 0x0001e2000c101928 */
[----:B------:R-:W-:Y:S01]  /*5df0*/  ISETP.GT.AND P0, PT, R4, 0x20, PT ;  /* 0x000000200400780c */ /* 0x000fe20003f04270 */
[----:B------:R-:W-:Y:S01]  /*5e00*/  FMUL R61, R61, R23 ;  /* 0x000000173d3d7220 */ /* 0x000fe20000400000 */
[----:B------:R-:W-:Y:S01]  /*5e10*/  F2FP.TF32.F32.PACK_B R11, R11 ;  /* 0x0000000bff0b723e */ /* 0x000fe200024050ff */
[-C--:B-1----:R-:W-:Y:S01]  /*5e20*/  FMUL R13, R40, R23.reuse ;  /* 0x00000017280d7220 */ /* 0x082fe20000400000 */
[----:B------:R-:W-:Y:S01]  /*5e30*/  ISETP.GT.AND P1, PT, R3, 0x8, P1 ;  /* 0x000000080300780c */ /* 0x000fe20000f24270 */
[----:B------:R-:W-:Y:S01]  /*5e40*/  FMUL R63, R63, R23 ;  /* 0x000000173f3f7220 */ /* 0x000fe20000400000 */
[----:B------:R-:W-:Y:S01]  /*5e50*/  F2FP.TF32.F32.PACK_B R39, R39 ;  /* 0x00000027ff27723e */ /* 0x000fe200024050ff */
[----:B------:R-:W-:Y:S01]  /*5e60*/  FMUL R65, R65, R23 ;  /* 0x0000001741417220 */ /* 0x000fe20000400000 */
[----:B------:R-:W-:Y:S01]  /*5e70*/  F2FP.TF32.F32.PACK_B R13, R13 ;  /* 0x0000000dff0d723e */ /* 0x000fe200024050ff */
[----:B------:R-:W-:Y:S01]  /*5e80*/  @P4 STG.E desc[UR40][R8.64+0x44], R35 ;  /* 0x0000442308004986 */ /* 0x000fe2000c101928 */
[C---:B------:R-:W-:Y:S01]  /*5e90*/  ISETP.GT.AND P4, PT, R3.reuse, 0x8, P2 ;  /* 0x000000080300780c */ /* 0x040fe20001784270 */
[-C--:B0-----:R-:W-:Y:S01]  /*5ea0*/  FMUL R5, R38, R23.reuse ;  /* 0x0000001726057220 */ /* 0x081fe20000400000 */
[C---:B------:R-:W-:Y:S01]  /*5eb0*/  ISETP.GT.AND P2, PT, R4.reuse, 0x21, PT ;  /* 0x000000210400780c */ /* 0x040fe20003f44270 */
[----:B------:R0:W-:Y:S01]  /*5ec0*/  @P5 STG.E desc[UR40][R6.64+0x60], R11 ;  /* 0x0000600b06005986 */ /* 0x0001e2000c101928 */
[----:B------:R-:W-:Y:S01]  /*5ed0*/  ISETP.GT.AND P5, PT, R3, RZ, P0 ;  /* 0x000000ff0300720c */ /* 0x000fe200007a4270 */
[----:B------:R-:W-:Y:S01]  /*5ee0*/  FMUL R67, R67, R23 ;  /* 0x0000001743437220 */ /* 0x000fe20000400000 */
[----:B------:R-:W-:Y:S01]  /*5ef0*/  F2FP.TF32.F32.PACK_B R5, R5 ;  /* 0x00000005ff05723e */ /* 0x000fe200024050ff */
[----:B------:R-:W-:Y:S01]  /*5f00*/  @P3 STG.E desc[UR40][R6.64+0x64], R37 ;  /* 0x0000642506003986 */ /* 0x000fe2000c101928 */
[----:B------:R-:W-:Y:S01]  /*5f10*/  ISETP.GT.AND P3, PT, R3, RZ, P2 ;  /* 0x000000ff0300720c */ /* 0x000fe20001764270 */
[----:B------:R-:W-:Y:S01]  /*5f20*/  FMUL R69, R69, R23 ;  /* 0x0000001745457220 */ /* 0x000fe20000400000 */
[----:B------:R-:W-:Y:S01]  /*5f30*/  F2FP.TF32.F32.PACK_B R41, R41 ;  /* 0x00000029ff29723e */ /* 0x000fe200024050ff */
[----:B------:R1:W-:Y:S01]  /*5f40*/  @P1 STG.E desc[UR40][R8.64+0x60], R5 ;  /* 0x0000600508001986 */ /* 0x0003e2000c101928 */
[----:B------:R-:W-:Y:S01]  /*5f50*/  ISETP.GT.AND P1, PT, R4, 0x28, PT ;  /* 0x000000280400780c */ /* 0x000fe20003f24270 */
[-C--:B------:R-:W-:Y:S01]  /*5f60*/  FMUL R71, R71, R23.reuse ;  /* 0x0000001747477220 */ /* 0x080fe20000400000 */
[C---:B------:R-:W-:Y:S01]  /*5f70*/  ISETP.GT.AND P0, PT, R3.reuse, 0x8, P0 ;  /* 0x000000080300780c */ /* 0x040fe20000704270 */
[----:B------:R-:W-:Y:S01]  /*5f80*/  @P4 STG.E desc[UR40][R8.64+0x64], R39 ;  /* 0x0000642708004986 */ /* 0x000fe2000c101928 */
[C---:B------:R-:W-:Y:S01]  /*5f90*/  ISETP.GT.AND P4, PT, R3.reuse, 0x8, P2 ;  /* 0x000000080300780c */ /* 0x040fe20001784270 */
[-C--:B0-----:R-:W-:Y:S01]  /*5fa0*/  FMUL R11, R44, R23.reuse ;  /* 0x000000172c0b7220 */ /* 0x081fe20000400000 */
[----:B------:R-:W-:Y:S01]  /*5fb0*/  ISETP.GT.AND P2, PT, R4, 0x29, PT ;  /* 0x000000290400780c */ /* 0x000fe20003f44270 */
[----:B------:R0:W-:Y:S01]  /*5fc0*/  @P5 STG.E desc[UR40][R6.64+0x80], R13 ;  /* 0x0000800d06005986 */ /* 0x0001e2000c101928 */
[----:B------:R-:W-:Y:S01]  /*5fd0*/  ISETP.GT.AND P5, PT, R3, RZ, P1 ;  /* 0x000000ff0300720c */ /* 0x000fe20000fa4270 */
[----:B------:R-:W-:Y:S01]  /*5fe0*/  FMUL R73, R73, R23 ;  /* 0x0000001749497220 */ /* 0x000fe20000400000 */
[----:B------:R-:W-:Y:S01]  /*5ff0*/  F2FP.TF32.F32.PACK_B R43, R43 ;  /* 0x0000002bff2b723e */ /* 0x000fe200024050ff */
[-C--:B-1----:R-:W-:Y:S01]  /*6000*/  FMUL R5, R42, R23.reuse ;  /* 0x000000172a057220 */ /* 0x082fe20000400000 */
[----:B------:R-:W-:Y:S01]  /*6010*/  @P3 STG.E desc[UR40][R6.64+0x84], R41 ;  /* 0x0000842906003986 */ /* 0x000fe2000c101928 */
[----:B------:R-:W-:Y:S01]  /*6020*/  ISETP.GT.AND P3, PT, R3, RZ, P2 ;  /* 0x000000ff0300720c */ /* 0x000fe20001764270 */
[----:B------:R-:W-:Y:S01]  /*6030*/  FMUL R75, R75, R23 ;  /* 0x000000174b4b7220 */ /* 0x000fe20000400000 */
[----:B------:R-:W-:Y:S01]  /*6040*/  F2FP.TF32.F32.PACK_B R11, R11 ;  /* 0x0000000bff0b723e */ /* 0x000fe200024050ff */
[----:B------:R-:W-:Y:S01]  /*6050*/  FMUL R77, R77, R23 ;  /* 0x000000174d4d7220 */ /* 0x000fe20000400000 */
[----:B------:R-:W-:Y:S01]  /*6060*/  F2FP.TF32.F32.PACK_B R5, R5 ;  /* 0x00000005ff05723e */ /* 0x000fe200024050ff */
[----:B------:R-:W-:Y:S01]  /*6070*/  FMUL R79, R79, R23 ;  /* 0x000000174f4f7220 */ /* 0x000fe20000400000 */
[----:B------:R-:W-:Y:S01]  /*6080*/  F2FP.TF32.F32.PACK_B R45, R45 ;  /* 0x0000002dff2d723e */ /* 0x000fe200024050ff */
[-C--:B0-----:R-:W-:Y:S01]  /*6090*/  FMUL R13, R48, R23.reuse ;  /* 0x00000017300d7220 */ /* 0x081fe20000400000 */
[----:B------:R-:W-:Y:S01]  /*60a0*/  ISETP.GT.AND P1, PT, R3, 0x8, P1 ;  /* 0x000000080300780c */ /* 0x000fe20000f24270 */
[----:B------:R0:W-:Y:S01]  /*60b0*/  @P0 STG.E desc[UR40][R8.64+0x80], R5 ;  /* 0x0000800508000986 */ /* 0x0001e2000c101928 */
[----:B------:R-:W-:Y:S01]  /*60c0*/  ISETP.GT.AND P0, PT, R4, 0x30, PT ;  /* 0x000000300400780c */ /* 0x000fe20003f04270 */
[----:B------:R-:W-:Y:S01]  /*60d0*/  FMUL R81, R81, R23 ;  /* 0x0000001751517220 */ /* 0x000fe20000400000 */
[----:B------:R-:W-:Y:S01]  /*60e0*/  F2FP.TF32.F32.PACK_B R47, R47 ;  /* 0x0000002fff2f723e */ /* 0x000fe200024050ff */
[----:B------:R-:W-:Y:S01]  /*60f0*/  @P4 STG.E desc[UR40][R8.64+0x84], R43 ;  /* 0x0000842b08004986 */ /* 0x000fe2000c101928 */
[C---:B------:R-:W-:Y:S01]  /*6100*/  ISETP.GT.AND P4, PT, R3.reuse, 0x8, P2 ;  /* 0x000000080300780c */ /* 0x040fe20001784270 */
[-C--:B------:R-:W-:Y:S01]  /*6110*/  FMUL R15, R82, R23.reuse ;  /* 0x00000017520f7220 */ /* 0x080fe20000400000 */
[----:B------:R-:W-:Y:S01]  /*6120*/  ISETP.GT.AND P2, PT, R4, 0x31, PT ;  /* 0x000000310400780c */ /* 0x000fe20003f44270 */
[----:B------:R1:W-:Y:S01]  /*6130*/  @P5 STG.E desc[UR40][R6.64+0xa0], R11 ;  /* 0x0000a00b06005986 */ /* 0x0003e2000c101928 */
[----:B------:R-:W-:Y:S01]  /*6140*/  ISETP.GT.AND P5, PT, R3, RZ, P0 ;  /* 0x000000ff0300720c */ /* 0x000fe200007a4270 */
[----:B------:R-:W-:Y:S01]  /*6150*/  FMUL R83, R83, R23 ;  /* 0x0000001753537220 */ /* 0x000fe20000400000 */
[----:B------:R-:W-:Y:S01]  /*6160*/  F2FP.TF32.F32.PACK_B R13, R13 ;  /* 0x0000000dff0d723e */ /* 0x000fe200024050ff */
[-C--:B0-----:R-:W-:Y:S01]  /*6170*/  FMUL R5, R46, R23.reuse ;  /* 0x000000172e057220 */ /* 0x081fe20000400000 */
[----:B------:R-:W-:Y:S01]  /*6180*/  @P3 STG.E desc[UR40][R6.64+0xa4], R45 ;  /* 0x0000a42d06003986 */ /* 0x000fe2000c101928 */
[----:B------:R-:W-:Y:S01]  /*6190*/  ISETP.GT.AND P3, PT, R3, RZ, P2 ;  /* 0x000000ff0300720c */ /* 0x000fe20001764270 */
[----:B------:R-:W-:Y:S01]  /*61a0*/  FMUL R21, R84, R23 ;  /* 0x0000001754157220 */ /* 0x000fe20000400000 */
[----:B------:R-:W-:Y:S01]  /*61b0*/  F2FP.TF32.F32.PACK_B R49, R49 ;  /* 0x00000031ff31723e */ /* 0x000fe200024050ff */
[----:B------:R-:W-:Y:S01]  /*61c0*/  FMUL R85, R85, R23 ;  /* 0x0000001755557220 */ /* 0x000fe20000400000 */
[----:B------:R-:W-:Y:S01]  /*61d0*/  F2FP.TF32.F32.PACK_B R5, R5 ;  /* 0x00000005ff05723e */ /* 0x000fe200024050ff */
[-C--:B------:R-:W-:Y:S01]  /*61e0*/  FMUL R87, R87, R23.reuse ;  /* 0x0000001757577220 */ /* 0x080fe20000400000 */
[----:B------:R-:W-:Y:S01]  /*61f0*/  ISETP.GT.AND P0, PT, R3, 0x8, P0 ;  /* 0x000000080300780c */ /* 0x000fe20000704270 */
[----:B-1----:R-:W-:Y:S01]  /*6200*/  FMUL R11, R52, R23 ;  /* 0x00000017340b7220 */ /* 0x002fe20000400000 */
[----:B------:R-:W-:Y:S01]  /*6210*/  F2FP.TF32.F32.PACK_B R51, R51 ;  /* 0x00000033ff33723e */ /* 0x000fe200024050ff */
[----:B------:R0:W-:Y:S01]  /*6220*/  @P1 STG.E desc[UR40][R8.64+0xa0], R5 ;  /* 0x0000a00508001986 */ /* 0x0001e2000c101928 */
[----:B------:R-:W-:-:S02]  /*6230*/  ISETP.GT.AND P1, PT, R4, 0x38, PT ;  /* 0x000000380400780c */ /* 0x000fc40003f24270 */
[----:B------:R-:W-:Y:S01]  /*6240*/  F2FP.TF32.F32.PACK_B R11, R11 ;  /* 0x0000000bff0b723e */ /* 0x000fe200024050ff */
[----:B------:R-:W-:Y:S01]  /*6250*/  @P4 STG.E desc[UR40][R8.64+0xa4], R47 ;  /* 0x0000a42f08004986 */ /* 0x000fe2000c101928 */
[C---:B------:R-:W-:Y:S02]  /*6260*/  ISETP.GT.AND P4, PT, R3.reuse, 0x8, P2 ;  /* 0x000000080300780c */ /* 0x040fe40001784270 */
[----:B------:R-:W-:Y:S01]  /*6270*/  ISETP.GT.AND P2, PT, R4, 0x39, PT ;  /* 0x000000390400780c */ /* 0x000fe20003f44270 */
[----:B------:R1:W-:Y:S01]  /*6280*/  @P5 STG.E desc[UR40][R6.64+0xc0], R13 ;  /* 0x0000c00d06005986 */ /* 0x0003e2000c101928 */
[C---:B------:R-:W-:Y:S02]  /*6290*/  ISETP.GT.AND P5, PT, R3.reuse, RZ, P1 ;  /* 0x000000ff0300720c */ /* 0x040fe40000fa4270 */
[----:B------:R-:W-:Y:S01]  /*62a0*/  F2FP.TF32.F32.PACK_B R53, R53 ;  /* 0x00000035ff35723e */ /* 0x000fe200024050ff */
[----:B0-----:R-:W-:Y:S01]  /*62b0*/  FMUL R5, R50, R23 ;  /* 0x0000001732057220 */ /* 0x001fe20000400000 */
[----:B------:R-:W-:Y:S01]  /*62c0*/  @P3 STG.E desc[UR40][R6.64+0xc4], R49 ;  /* 0x0000c43106003986 */ /* 0x000fe2000c101928 */
[----:B------:R-:W-:-:S02]  /*62d0*/  ISETP.GT.AND P3, PT, R3, RZ, P2 ;  /* 0x000000ff0300720c */ /* 0x000fc40001764270 */
[----:B------:R-:W-:Y:S02]  /*62e0*/  ISETP.GT.AND P1, PT, R3, 0x8, P1 ;  /* 0x000000080300780c */ /* 0x000fe40000f24270 */
[----:B------:R-:W-:Y:S01]  /*62f0*/  F2FP.TF32.F32.PACK_B R5, R5 ;  /* 0x00000005ff05723e */ /* 0x000fe200024050ff */
[----:B-1----:R-:W-:Y:S01]  /*6300*/  FMUL R13, R56, R23 ;  /* 0x00000017380d7220 */ /* 0x002fe20000400000 */
[----:B------:R-:W-:-:S03]  /*6310*/  F2FP.TF32.F32.PACK_B R55, R55 ;  /* 0x00000037ff37723e */ /* 0x000fc600024050ff */
[----:B------:R0:W-:Y:S01]  /*6320*/  @P0 STG.E desc[UR40][R8.64+0xc0], R5 ;  /* 0x0000c00508000986 */ /* 0x0001e2000c101928 */
[C---:B------:R-:W-:Y:S02]  /*6330*/  ISETP.GT.AND P0, PT, R4.reuse, 0x40, PT ;  /* 0x000000400400780c */ /* 0x040fe40003f04270 */
        /* <DEDUP_REMOVED lines=71> */
[----:B------:R-:W-:Y:S01]  /*67b0*/  @P3 STG.E desc[UR40][R6.64+0x164], R69 ;  /* 0x0001644506003986 */ /* 0x000fe2000c101928 */
[----:B0-----:R-:W-:Y:S01]  /*67c0*/  FMUL R5, R70, R23 ;  /* 0x0000001746057220 */ /* 0x001fe20000400000 */
[----:B------:R-:W-:-:S02]  /*67d0*/  ISETP.GT.AND P3, PT, R3, RZ, P2 ;  /* 0x000000ff0300720c */ /* 0x000fc40001764270 */
[----:B------:R-:W-:Y:S02]  /*67e0*/  ISETP.GT.AND P0, PT, R3, 0x8, P0 ;  /* 0x000000080300780c */ /* 0x000fe40000704270 */
[----:B------:R-:W-:Y:S01]  /*67f0*/  F2FP.TF32.F32.PACK_B R5, R5 ;  /* 0x00000005ff05723e */ /* 0x000fe200024050ff */
[----:B-1----:R-:W-:Y:S01]  /*6800*/  FMUL R11, R76, R23 ;  /* 0x000000174c0b7220 */ /* 0x002fe20000400000 */
[----:B------:R-:W-:-:S03]  /*6810*/  F2FP.TF32.F32.PACK_B R75, R75 ;  /* 0x0000004bff4b723e */ /* 0x000fc600024050ff */
[----:B------:R0:W-:Y:S01]  /*6820*/  @P1 STG.E desc[UR40][R8.64+0x160], R5 ;  /* 0x0001600508001986 */ /* 0x0001e2000c101928 */
[----:B------:R-:W-:Y:S02]  /*6830*/  F2FP.TF32.F32.PACK_B R77, R77 ;  /* 0x0000004dff4d723e */ /* 0x000fe400024050ff */
[----:B------:R-:W-:Y:S01]  /*6840*/  F2FP.TF32.F32.PACK_B R11, R11 ;  /* 0x0000000bff0b723e */ /* 0x000fe200024050ff */
[----:B------:R-:W-:Y:S01]  /*6850*/  @P4 STG.E desc[UR40][R8.64+0x164], R71 ;  /* 0x0001644708004986 */ /* 0x000fe2000c101928 */
[C---:B------:R-:W-:Y:S02]  /*6860*/  ISETP.GT.AND P4, PT, R4.reuse, 0x68, PT ;  /* 0x000000680400780c */ /* 0x040fe40003f84270 */
[----:B------:R-:W-:Y:S01]  /*6870*/  F2FP.TF32.F32.PACK_B R79, R79 ;  /* 0x0000004fff4f723e */ /* 0x000fe200024050ff */
[----:B------:R1:W-:Y:S01]  /*6880*/  @P5 STG.E desc[UR40][R6.64+0x180], R13 ;  /* 0x0001800d06005986 */ /* 0x0003e2000c101928 */
[----:B------:R-:W-:Y:S02]  /*6890*/  ISETP.GT.AND P5, PT, R4, 0x69, PT ;  /* 0x000000690400780c */ /* 0x000fe40003fa4270 */
[----:B------:R-:W-:Y:S01]  /*68a0*/  F2FP.TF32.F32.PACK_B R81, R81 ;  /* 0x00000051ff51723e */ /* 0x000fe200024050ff */
[----:B------:R-:W-:Y:S01]  /*68b0*/  @P3 STG.E desc[UR40][R6.64+0x184], R73 ;  /* 0x0001844906003986 */ /* 0x000fe2000c101928 */
[C---:B------:R-:W-:Y:S01]  /*68c0*/  ISETP.GT.AND P3, PT, R3.reuse, 0x8, P2 ;  /* 0x000000080300780c */ /* 0x040fe20001764270 */
[----:B0-----:R-:W-:Y:S01]  /*68d0*/  FMUL R5, R74, R23 ;  /* 0x000000174a057220 */ /* 0x001fe20000400000 */
[----:B------:R-:W-:-:S02]  /*68e0*/  ISETP.GT.AND P2, PT, R3, RZ, P4 ;  /* 0x000000ff0300720c */ /* 0x000fc40002744270 */
[C---:B------:R-:W-:Y:S02]  /*68f0*/  ISETP.GT.AND P1, PT, R3.reuse, RZ, P5 ;  /* 0x000000ff0300720c */ /* 0x040fe40002f24270 */
[C---:B------:R-:W-:Y:S01]  /*6900*/  ISETP.GT.AND P4, PT, R3.reuse, 0x8, P4 ;  /* 0x000000080300780c */ /* 0x040fe20002784270 */
[----:B-1----:R-:W-:Y:S01]  /*6910*/  FMUL R13, R78, R23 ;  /* 0x000000174e0d7220 */ /* 0x002fe20000400000 */
[----:B------:R-:W-:Y:S02]  /*6920*/  F2FP.TF32.F32.PACK_B R5, R5 ;  /* 0x00000005ff05723e */ /* 0x000fe400024050ff */
[----:B------:R-:W-:Y:S02]  /*6930*/  ISETP.GT.AND P5, PT, R3, 0x8, P5 ;  /* 0x000000080300780c */ /* 0x000fe40002fa4270 */
[----:B------:R-:W-:Y:S01]  /*6940*/  F2FP.TF32.F32.PACK_B R13, R13 ;  /* 0x0000000dff0d723e */ /* 0x000fe200024050ff */
[----:B------:R0:W-:Y:S01]  /*6950*/  @P0 STG.E desc[UR40][R8.64+0x180], R5 ;  /* 0x0001800508000986 */ /* 0x0001e2000c101928 */
[----:B------:R-:W-:-:S02]  /*6960*/  ISETP.GT.AND P0, PT, R4, 0x79, PT ;  /* 0x000000790400780c */ /* 0x000fc40003f04270 */
[----:B------:R-:W-:Y:S01]  /*6970*/  F2FP.TF32.F32.PACK_B R15, R15 ;  /* 0x0000000fff0f723e */ /* 0x000fe200024050ff */
[----:B------:R-:W-:Y:S01]  /*6980*/  @P3 STG.E desc[UR40][R8.64+0x184], R75 ;  /* 0x0001844b08003986 */ /* 0x000fe2000c101928 */
[C---:B------:R-:W-:Y:S02]  /*6990*/  ISETP.GT.AND P3, PT, R4.reuse, 0x70, PT ;  /* 0x000000700400780c */ /* 0x040fe40003f64270 */
[----:B------:R-:W-:Y:S01]  /*69a0*/  F2FP.TF32.F32.PACK_B R83, R83 ;  /* 0x00000053ff53723e */ /* 0x000fe200024050ff */
[----:B------:R1:W-:Y:S01]  /*69b0*/  @P2 STG.E desc[UR40][R6.64+0x1a0], R11 ;  /* 0x0001a00b06002986 */ /* 0x0003e2000c101928 */
[C---:B------:R-:W-:Y:S02]  /*69c0*/  ISETP.GT.AND P2, PT, R4.reuse, 0x71, PT ;  /* 0x000000710400780c */ /* 0x040fe40003f44270 */
[----:B------:R-:W-:Y:S01]  /*69d0*/  F2FP.TF32.F32.PACK_B R21, R21 ;  /* 0x00000015ff15723e */ /* 0x000fe200024050ff */
[----:B------:R-:W-:Y:S01]  /*69e0*/  @P1 STG.E desc[UR40][R6.64+0x1a4], R77 ;  /* 0x0001a44d06001986 */ /* 0x000fe2000c101928 */
[----:B------:R-:W-:Y:S01]  /*69f0*/  ISETP.GT.AND P1, PT, R4, 0x78, PT ;  /* 0x000000780400780c */ /* 0x000fe20003f24270 */
[----:B------:R-:W-:Y:S01]  /*6a00*/  @P4 IMAD.MOV.U32 R4, RZ, RZ, R8 ;  /* 0x000000ffff044224 */ /* 0x000fe200078e0008 */
[----:B------:R-:W-:Y:S01]  /*6a10*/  F2FP.TF32.F32.PACK_B R85, R85 ;  /* 0x00000055ff55723e */ /* 0x000fe200024050ff */
[----:B0-----:R-:W-:Y:S01]  /*6a20*/  @P4 IMAD.MOV.U32 R5, RZ, RZ, R9 ;  /* 0x000000ffff054224 */ /* 0x001fe200078e0009 */
[----:B------:R-:W-:Y:S01]  /*6a30*/  F2FP.TF32.F32.PACK_B R87, R87 ;  /* 0x00000057ff57723e */ /* 0x000fe200024050ff */
[----:B-1----:R-:W-:-:S03]  /*6a40*/  FMUL R11, R80, R23 ;  /* 0x00000017500b7220 */ /* 0x002fc60000400000 */
[----:B------:R0:W-:Y:S01]  /*6a50*/  @P4 STG.E desc[UR40][R4.64+0x1a0], R13 ;  /* 0x0001a00d04004986 */ /* 0x0001e2000c101928 */
[C---:B------:R-:W-:Y:S02]  /*6a60*/  ISETP.GT.AND P4, PT, R3.reuse, RZ, P3 ;  /* 0x000000ff0300720c */ /* 0x040fe40001f84270 */
[----:B------:R-:W-:Y:S02]  /*6a70*/  ISETP.GT.AND P3, PT, R3, 0x8, P3 ;  /* 0x000000080300780c */ /* 0x000fe40001f64270 */
[----:B------:R-:W-:Y:S01]  /*6a80*/  F2FP.TF32.F32.PACK_B R11, R11 ;  /* 0x0000000bff0b723e */ /* 0x000fe200024050ff */
[----:B0-----:R-:W-:Y:S02]  /*6a90*/  @P5 IMAD.MOV.U32 R4, RZ, RZ, R8 ;  /* 0x000000ffff045224 */ /* 0x001fe400078e0008 */
[----:B------:R-:W-:Y:S01]  /*6aa0*/  FMUL R13, R86, R23 ;  /* 0x00000017560d7220 */ /* 0x000fe20000400000 */
[----:B------:R-:W-:-:S04]  /*6ab0*/  @P5 IMAD.MOV.U32 R5, RZ, RZ, R9 ;  /* 0x000000ffff055224 */ /* 0x000fc800078e0009 */
[----:B------:R-:W-:Y:S01]  /*6ac0*/  F2FP.TF32.F32.PACK_B R13, R13 ;  /* 0x0000000dff0d723e */ /* 0x000fe200024050ff */
[----:B------:R0:W-:Y:S01]  /*6ad0*/  @P5 STG.E desc[UR40][R4.64+0x1a4], R79 ;  /* 0x0001a44f04005986 */ /* 0x0001e2000c101928 */
[C---:B------:R-:W-:Y:S02]  /*6ae0*/  ISETP.GT.AND P5, PT, R3.reuse, RZ, P2 ;  /* 0x000000ff0300720c */ /* 0x040fe400017a4270 */
[----:B------:R-:W-:Y:S01]  /*6af0*/  ISETP.GT.AND P2, PT, R3, 0x8, P2 ;  /* 0x000000080300780c */ /* 0x000fe20001744270 */
[----:B0-----:R-:W-:Y:S02]  /*6b00*/  @P4 IMAD.MOV.U32 R4, RZ, RZ, R6 ;  /* 0x000000ffff044224 */ /* 0x001fe400078e0006 */
[----:B------:R-:W-:-:S05]  /*6b10*/  @P4 IMAD.MOV.U32 R5, RZ, RZ, R7 ;  /* 0x000000ffff054224 */ /* 0x000fca00078e0007 */
        /* <DEDUP_REMOVED lines=10> */
[----:B------:R0:W-:Y:S02]  /*6bc0*/  @P3 STG.E desc[UR40][R4.64+0x1c0], R15 ;  /* 0x0001c00f04003986 */ /* 0x0001e4000c101928 */
[----:B0-----:R-:W-:Y:S02]  /*6bd0*/  @P2 IMAD.MOV.U32 R4, RZ, RZ, R8 ;  /* 0x000000ffff042224 */ /* 0x001fe400078e0008 */
[----:B------:R-:W-:-:S05]  /*6be0*/  @P2 IMAD.MOV.U32 R5, RZ, RZ, R9 ;  /* 0x000000ffff052224 */ /* 0x000fca00078e0009 */
[----:B------:R0:W-:Y:S02]  /*6bf0*/  @P2 STG.E desc[UR40][R4.64+0x1c4], R83 ;  /* 0x0001c45304002986 */ /* 0x0001e4000c101928 */
[----:B0-----:R-:W-:Y:S02]  /*6c00*/  @P4 IMAD.MOV.U32 R4, RZ, RZ, R6 ;  /* 0x000000ffff044224 */ /* 0x001fe400078e0006 */
[----:B------:R-:W-:-:S05]  /*6c10*/  @P4 IMAD.MOV.U32 R5, RZ, RZ, R7 ;  /* 0x000000ffff054224 */ /* 0x000fca00078e0007 */
[----:B------:R0:W-:Y:S04]  /*6c20*/  @P4 STG.E desc[UR40][R4.64+0x1e0], R21 ;  /* 0x0001e01504004986 */ /* 0x0001e8000c101928 */
[----:B------:R1:W-:Y:S01]  /*6c30*/  @P5 STG.E desc[UR40][R6.64+0x1e4], R85 ;  /* 0x0001e45506005986 */ /* 0x0003e2000c101928 */
[----:B0-----:R-:W-:Y:S02]  /*6c40*/  @P1 IMAD.MOV.U32 R4, RZ, RZ, R8 ;  /* 0x000000ffff041224 */ /* 0x001fe400078e0008 */
[----:B------:R-:W-:-:S05]  /*6c50*/  @P1 IMAD.MOV.U32 R5, RZ, RZ, R9 ;  /* 0x000000ffff051224 */ /* 0x000fca00078e0009 */
[----:B------:R1:W-:Y:S04]  /*6c60*/  @P1 STG.E desc[UR40][R4.64+0x1e0], R13 ;  /* 0x0001e00d04001986 */ /* 0x0003e8000c101928 */
[----:B------:R1:W-:Y:S02]  /*6c70*/  @P0 STG.E desc[UR40][R8.64+0x1e4], R87 ;  /* 0x0001e45708000986 */ /* 0x0003e4000c101928 */
.L_x_158:
[----:B------:R-:W-:Y:S05]  /*6c80*/  BSYNC B0 ;  /* 0x0000000000007941 */ /* 0x000fea0003800000 */
.L_x_32:
[----:B------:R-:W-:Y:S01]  /*6c90*/  IADD3 R16, P0, R16, UR38, RZ ;  /* 0x0000002610107c10 */ /* 0x000fe2000ff1e0ff */
[----:B------:R-:W-:Y:S01]  /*6ca0*/  ULDC.64 UR4, c[0x0][0x650] ;  /* 0x0001940000047ab9 */ /* 0x000fe20000000a00 */
[----:B------:R-:W-:Y:S01]  /*6cb0*/  PRMT R3, RZ, 0x7610, R3 ;  /* 0x00007610ff037816 */ /* 0x000fe20000000003 */
[----:B------:R-:W-:Y:S01]  /*6cc0*/  IMAD.MOV.U32 R100, RZ, RZ, -0x1 ;  /* 0xffffffffff647424 */ /* 0x000fe200078e00ff */
[----:B------:R-:W-:Y:S01]  /*6cd0*/  IADD3.X R17, R17, UR37, RZ, P0, !PT ;  /* 0x0000002511117c10 */ /* 0x000fe200087fe4ff */
[----:B--2---:R-:W-:Y:S01]  /*6ce0*/  IMAD.MOV.U32 R101, RZ, RZ, -0x1 ;  /* 0xffffffffff657424 */ /* 0x004fe200078e00ff */
[----:B------:R-:W-:-:S04]  /*6cf0*/  ISETP.GE.U32.AND P0, PT, R16, UR4, PT ;  /* 0x0000000410007c0c */ /* 0x000fc8000bf06070 */
[----:B------:R-:W-:-:S13]  /*6d00*/  ISETP.GE.U32.AND.EX P0, PT, R17, UR5, PT, P0 ;  /* 0x0000000511007c0c */ /* 0x000fda000bf06100 */
[----:B------:R-:W-:Y:S05]  /*6d10*/  @P0 BRA `(.L_x_159) ;  /* 0x00000004004c0947 */ /* 0x000fea0003800000 */
[----:B0-----:R-:W0:Y:S01]  /*6d20*/  LDC.64 R10, c[0x0][0x628] ;  /* 0x00018a00ff0a7b82 */ /* 0x001e220000000a00 */
[----:B-1--4-:R-:W1:Y:S01]  /*6d30*/  S2R R12, SR_CTAID.X ;  /* 0x00000000000c7919 */ /* 0x012e620000002500 */
[----:B---3--:R-:W-:Y:S02]  /*6d40*/  IMAD.MOV.U32 R8, RZ, RZ, R16 ;  /* 0x000000ffff087224 */ /* 0x008fe400078e0010 */
[----:B------:R-:W-:Y:S01]  /*6d50*/  IMAD.MOV.U32 R9, RZ, RZ, R17 ;  /* 0x000000ffff097224 */ /* 0x000fe200078e0011 */
[----:B------:R-:W2:Y:S03]  /*6d60*/  S2R R20, SR_CTAID.Y ;  /* 0x0000000000147919 */ /* 0x000ea60000002600 */
[----:B------:R-:W3:Y:S08]  /*6d70*/  LDC R0, c[0x0][0x630] ;  /* 0x00018c00ff007b82 */ /* 0x000ef00000000800 */
[----:B------:R-:W4:Y:S01]  /*6d80*/  LDC.64 R14, c[0x0][0x620] ;  /* 0x00018800ff0e7b82 */ /* 0x000f220000000a00 */
[----:B0-----:R-:W-:-:S04]  /*6d90*/  ISETP.NE.U32.AND P0, PT, R10, RZ, PT ;  /* 0x000000ff0a00720c */ /* 0x001fc80003f05070 */
[----:B------:R-:W-:-:S13]  /*6da0*/  ISETP.NE.AND.EX P0, PT, R11, RZ, PT, P0 ;  /* 0x000000ff0b00720c */ /* 0x000fda0003f05300 */
[----:B-1234-:R-:W-:Y:S05]  /*6db0*/  @!P0 BRA `(.L_x_160) ;  /* 0x0000000000288947 */ /* 0x01efea0003800000 */
        /* <DEDUP_REMOVED lines=10> */
.L_x_160:
[-CC-:B------:R-:W-:Y:S01]  /*6e60*/  SHF.R.U64 R101, R8, R0.reuse, R9.reuse ;  /* 0x0000000008657219 */ /* 0x180fe20000001209 */
[----:B------:R-:W0:Y:S01]  /*6e70*/  LDC.64 R26, c[0x0][0x640] ;  /* 0x00019000ff1a7b82 */ /* 0x000e220000000a00 */
[----:B------:R-:W-:Y:S01]  /*6e80*/  SHF.R.U32.HI R0, RZ, R0, R9 ;  /* 0x00000000ff007219 */ /* 0x000fe20000011609 */
[----:B------:R-:W-:Y:S01]  /*6e90*/  ULDC UR4, c[0x0][0x150] ;  /* 0x0000540000047ab9 */ /* 0x000fe20000000800 */
[----:B------:R-:W-:Y:S02]  /*6ea0*/  IADD3 R3, P0, RZ, -R101, RZ ;  /* 0x80000065ff037210 */ /* 0x000fe40007f1e0ff */
[----:B------:R-:W-:-:S03]  /*6eb0*/  I2FP.F32.U32 R7, R12 ;  /* 0x0000000c00077245 */ /* 0x000fc60000201000 */
[----:B------:R-:W1:Y:S01]  /*6ec0*/  LDC R6, c[0x0][0x618] ;  /* 0x00018600ff067b82 */ /* 0x000e620000000800 */
[----:B------:R-:W-:Y:S02]  /*6ed0*/  IMAD.X R5, RZ, RZ, ~R0, P0 ;  /* 0x000000ffff057224 */ /* 0x000fe400000e0e00 */
[----:B------:R-:W-:Y:S01]  /*6ee0*/  FMUL R7, R7, UR4 ;  /* 0x0000000407077c20 */ /* 0x000fe20008400000 */
[----:B------:R-:W-:Y:S01]  /*6ef0*/  ULDC UR4, c[0x0][0x154] ;  /* 0x0000550000047ab9 */ /* 0x000fe20000000800 */
[-C--:B------:R-:W-:Y:S02]  /*6f00*/  IMAD R0, R5, R14.reuse, RZ ;  /* 0x0000000e05007224 */ /* 0x080fe400078e02ff */
[C---:B------:R-:W-:Y:S01]  /*6f10*/  IMAD.WIDE.U32 R4, R3.reuse, R14, R16 ;  /* 0x0000000e03047225 */ /* 0x040fe200078e0010 */
[----:B------:R-:W2:Y:S01]  /*6f20*/  LDC R8, c[0x0][0x608] ;  /* 0x00018200ff087b82 */ /* 0x000ea20000000800 */
[----:B------:R-:W3:Y:S02]  /*6f30*/  F2I.U32.TRUNC.NTZ R7, R7 ;  /* 0x0000000700077305 */ /* 0x000ee4000020f000 */
[----:B------:R-:W-:Y:S01]  /*6f40*/  IMAD R3, R3, R15, R0 ;  /* 0x0000000f03037224 */ /* 0x000fe200078e0200 */
[----:B------:R-:W-:-:S03]  /*6f50*/  I2FP.F32.U32 R0, R20 ;  /* 0x0000001400007245 */ /* 0x000fc60000201000 */
[----:B------:R-:W-:Y:S01]  /*6f60*/  IMAD.IADD R3, R5, 0x1, R3 ;  /* 0x0000000105037824 */ /* 0x000fe200078e0203 */
[----:B------:R-:W4:Y:S01]  /*6f70*/  LDC R11, c[0x0][0x658] ;  /* 0x00019600ff0b7b82 */ /* 0x000f220000000800 */
[----:B0-----:R-:W-:-:S04]  /*6f80*/  ISETP.NE.U32.AND P0, PT, R26, RZ, PT ;  /* 0x000000ff1a00720c */ /* 0x001fc80003f05070 */
[----:B------:R-:W-:-:S03]  /*6f90*/  ISETP.NE.AND.EX P0, PT, R27, RZ, PT, P0 ;  /* 0x000000ff1b00720c */ /* 0x000fc60003f05300 */
[----:B------:R-:W0:Y:S01]  /*6fa0*/  LDC R9, c[0x0][0x144] ;  /* 0x00005100ff097b82 */ /* 0x000e220000000800 */
[-C--:B-1----:R-:W-:Y:S01]  /*6fb0*/  SHF.R.U64 R10, R4, R6.reuse, R3 ;  /* 0x00000006040a7219 */ /* 0x082fe20000001203 */
[----:B---3--:R-:W-:Y:S01]  /*6fc0*/  IMAD.MOV R7, RZ, RZ, -R7 ;  /* 0x000000ffff077224 */ /* 0x008fe200078e0a07 */
[----:B------:R-:W-:Y:S01]  /*6fd0*/  SHF.R.U32.HI R3, RZ, R6, R3 ;  /* 0x00000006ff037219 */ /* 0x000fe20000011603 */
[----:B------:R-:W-:-:S04]  /*6fe0*/  FMUL R6, R0, UR4 ;  /* 0x0000000400067c20 */ /* 0x000fc80008400000 */
[----:B------:R-:W1:Y:S01]  /*6ff0*/  LDC R21, c[0x0][0x148] ;  /* 0x00005200ff157b82 */ /* 0x000e620000000800 */
[----:B------:R3:W0:Y:S01]  /*7000*/  F2I.U32.TRUNC.NTZ R14, R6 ;  /* 0x00000006000e7305 */ /* 0x000622000020f000 */
[-CC-:B--2---:R-:W-:Y:S02]  /*7010*/  SHF.R.U64 R13, R10, R8.reuse, R3.reuse ;  /* 0x000000080a0d7219 */ /* 0x184fe40000001203 */
[----:B------:R-:W-:-:S04]  /*7020*/  SHF.R.U32.HI R0, RZ, R8, R3 ;  /* 0x00000008ff007219 */ /* 0x000fc80000011603 */
[----:B-----5:R-:W2:Y:S01]  /*7030*/  LDC R24, c[0x0][0x648] ;  /* 0x00019200ff187b82 */ /* 0x020ea20000000800 */
[-CC-:B----4-:R-:W-:Y:S02]  /*7040*/  SHF.R.U64 R15, R13, R11.reuse, R0.reuse ;  /* 0x0000000b0d0f7219 */ /* 0x190fe40000001200 */
[----:B------:R-:W-:-:S03]  /*7050*/  SHF.R.U32.HI R5, RZ, R11, R0 ;  /* 0x0000000bff057219 */ /* 0x000fc60000011600 */
[----:B------:R-:W-:Y:S02]  /*7060*/  IMAD.MOV.U32 R4, RZ, RZ, R15 ;  /* 0x000000ffff047224 */ /* 0x000fe400078e000f */
[----:B------:R-:W4:Y:S01]  /*7070*/  LDC R28, c[0x0][0x638] ;  /* 0x00018e00ff1c7b82 */ /* 0x000f220000000800 */
[----:B0-----:R-:W-:-:S07]  /*7080*/  IMAD R25, R9, R7, R12 ;  /* 0x0000000709197224 */ /* 0x001fce00078e020c */
[----:B------:R-:W0:Y:S08]  /*7090*/  LDC R29, c[0x0][0x610] ;  /* 0x00018400ff1d7b82 */ /* 0x000e300000000800 */
[----:B------:R-:W0:Y:S01]  /*70a0*/  LDC R30, c[0x0][0x600] ;  /* 0x00018000ff1e7b82 */ /* 0x000e220000000800 */
[----:B-123--:R-:W-:Y:S05]  /*70b0*/  @!P0 BRA `(.L_x_161) ;  /* 0x0000000000288947 */ /* 0x00efea0003800000 */
[----:B------:R-:W1:Y:S02]  /*70c0*/  LDC R0, c[0x0][0x64c] ;  /* 0x00019300ff007b82 */ /* 0x000e640000000800 */
[----:B-1----:R-:W-:-:S05]  /*70d0*/  IADD3 R3, P0, R15, R0, RZ ;  /* 0x000000000f037210 */ /* 0x002fca0007f1e0ff */
        /* <DEDUP_REMOVED lines=8> */
.L_x_161:
[----:B------:R-:W-:Y:S01]  /*7160*/  ISETP.NE.AND P0, PT, R2, 0x1, PT ;  /* 0x000000010200780c */ /* 0x000fe20003f05270 */
[----:B------:R-:W-:Y:S01]  /*7170*/  IMAD.MOV R14, RZ, RZ, -R14 ;  /* 0x000000ffff0e7224 */ /* 0x000fe200078e0a0e */
[----:B------:R-:W-:Y:S02]  /*7180*/  SHF.R.U64 R3, R4, R24, R5 ;  /* 0x0000001804037219 */ /* 0x000fe40000001205 */
[----:B------:R-:W-:Y:S02]  /*7190*/  LOP3.LUT R0, R13, R98, RZ, 0xc0, !PT ;  /* 0x000000620d007212 */ /* 0x000fe400078ec0ff */
[----:B------:R-:W-:Y:S01]  /*71a0*/  LOP3.LUT R10, R10, R97, RZ, 0xc0, !PT ;  /* 0x000000610a0a7212 */ /* 0x000fe200078ec0ff */
[----:B------:R-:W-:Y:S02]  /*71b0*/  IMAD.MOV R4, RZ, RZ, -R3 ;  /* 0x000000ffff047224 */ /* 0x000fe400078e0a03 */
[----:B------:R-:W-:Y:S02]  /*71c0*/  IMAD R0, R93, R3, R0 ;  /* 0x000000035d007224 */ /* 0x000fe400078e0200 */
[----:B----4-:R-:W-:-:S02]  /*71d0*/  IMAD R3, R4, R28, R15 ;  /* 0x0000001c04037224 */ /* 0x010fc400078e020f */
[----:B------:R-:W-:Y:S02]  /*71e0*/  @P0 IMAD R25, R21, R14, R20 ;  /* 0x0000000e15190224 */ /* 0x000fe400078e0214 */
[----:B0-----:R-:W-:Y:S02]  /*71f0*/  IMAD R5, R3, R30, R10 ;  /* 0x0000001e03057224 */ /* 0x001fe400078e020a */
[----:B------:R-:W-:Y:S02]  /*7200*/  IMAD R0, R0, R29, R25 ;  /* 0x0000001d00007224 */ /* 0x000fe400078e0219 */
[----:B------:R-:W-:-:S03]  /*7210*/  IMAD.MOV.U32 R4, RZ, RZ, 0x1 ;  /* 0x00000001ff047424 */ /* 0x000fc600078e00ff */
[----:B------:R-:W-:Y:S02]  /*7220*/  SEL R100, R5, R0, !P0 ;  /* 0x0000000005647207 */ /* 0x000fe40004000000 */
[----:B------:R-:W-:Y:S02]  /*7230*/  PRMT R3, R4, 0x7610, R3 ;  /* 0x0000761004037816 */ /* 0x000fe40000000003 */
[----:B------:R-:W-:-:S07]  /*7240*/  SEL R0, R0, R5, !P0 ;  /* 0x0000000500007207 */ /* 0x000fce0004000000 */
.L_x_159:
[----:B------:R-:W-:Y:S01]  /*7250*/  LOP3.LUT P0, RZ, R3, 0xff, RZ, 0xc0, !PT ;  /* 0x000000ff03ff7812 */ /* 0x000fe2000780c0ff */
[----:B------:R-:W-:Y:S01]  /*7260*/  UIMAD.WIDE.U32 UR4, UR42, -0x33333333, URZ ;  /* 0xcccccccd2a0478a5 */ /* 0x000fe2000f8e003f */
[----:B------:R-:W-:-:S03]  /*7270*/  IMAD.MOV.U32 R103, RZ, RZ, R0 ;  /* 0x000000ffff677224 */ /* 0x000fc600078e0000 */
[----:B------:R-:W-:-:S04]  /*7280*/  USHF.R.U32.HI UR4, URZ, 0x2, UR5 ;  /* 0x000000023f047899 */ /* 0x000fc80008011605 */
[----:B------:R-:W-:-:S04]  /*7290*/  UIMAD UR42, UR4, -0x5, UR42 ;  /* 0xfffffffb042a78a4 */ /* 0x000fc8000f8e022a */
[----:B------:R-:W-:Y:S08]  /*72a0*/  @P0 BRA `(.L_x_162) ;  /* 0xffffffa0007c0947 */ /* 0x000ff0000383ffff */
[----:B------:R-:W-:Y:S05]  /*72b0*/  EXIT ;  /* 0x000000000000794d */ /* 0x000fea0003800000 */
.L_x_7:
        /* <DEDUP_REMOVED lines=26> */
.L_x_164:
[----:B------:R-:W0:Y:S01]  /*7460*/  LDC.64 R28, c[0x0][0x640] ;  /* 0x00019000ff1c7b82 */ /* 0x000e220000000a00 */
[-CC-:B------:R-:W-:Y:S01]  /*7470*/  SHF.R.U64 R21, R14, R8.reuse, R15.reuse ;  /* 0x000000080e157219 */ /* 0x180fe2000000120f */
[----:B------:R-:W-:Y:S01]  /*7480*/  IMAD.MOV.U32 R31, RZ, RZ, 0x1 ;  /* 0x00000001ff1f7424 */ /* 0x000fe200078e00ff */
[----:B------:R-:W-:Y:S02]  /*7490*/  SHF.R.U32.HI R7, RZ, R8, R15 ;  /* 0x00000008ff077219 */ /* 0x000fe4000001160f */
[----:B------:R-:W-:-:S03]  /*74a0*/  IADD3 R13, P0, RZ, -R21, RZ ;  /* 0x80000015ff0d7210 */ /* 0x000fc60007f1e0ff */
[----:B------:R-:W1:Y:S02]  /*74b0*/  LDC R12, c[0x0][0x618] ;  /* 0x00018600ff0c7b82 */ /* 0x000e640000000800 */
[----:B------:R-:W-:Y:S02]  /*74c0*/  IMAD.X R7, RZ, RZ, ~R7, P0 ;  /* 0x000000ffff077224 */ /* 0x000fe400000e0e07 */
[----:B------:R-:W-:-:S04]  /*74d0*/  IMAD.WIDE.U32 R10, R13, R24, R16 ;  /* 0x000000180d0a7225 */ /* 0x000fc800078e0010 */
[----:B------:R-:W2:Y:S01]  /*74e0*/  LDC R14, c[0x0][0x608] ;  /* 0x00018200ff0e7b82 */ /* 0x000ea20000000800 */
[----:B------:R-:W-:-:S04]  /*74f0*/  IMAD R8, R7, R24, RZ ;  /* 0x0000001807087224 */ /* 0x000fc800078e02ff */
[----:B------:R-:W-:-:S03]  /*7500*/  IMAD R7, R13, R25, R8 ;  /* 0x000000190d077224 */ /* 0x000fc600078e0208 */
[----:B------:R-:W3:Y:S01]  /*7510*/  LDC R26, c[0x0][0x658] ;  /* 0x00019600ff1a7b82 */ /* 0x000ee20000000800 */
[----:B------:R-:W-:Y:S01]  /*7520*/  IMAD.IADD R7, R11, 0x1, R7 ;  /* 0x000000010b077824 */ /* 0x000fe200078e0207 */
[----:B0-----:R-:W-:Y:S01]  /*7530*/  ISETP.NE.U32.AND P0, PT, R28, RZ, PT ;  /* 0x000000ff1c00720c */ /* 0x001fe20003f05070 */
[----:B------:R-:W-:-:S03]  /*7540*/  IMAD.MOV.U32 R11, RZ, RZ, -0x1 ;  /* 0xffffffffff0b7424 */ /* 0x000fc600078e00ff */
        /* <DEDUP_REMOVED lines=8> */
[-C--:B---3--:R-:W-:Y:S02]  /*75d0*/  SHF.L.U32 R10, R11, R26.reuse, RZ ;  /* 0x0000001a0b0a7219 */ /* 0x088fe400000006ff */
[--C-:B------:R-:W-:Y:S02]  /*75e0*/  SHF.R.U64 R24, R22, R26, R7.reuse ;  /* 0x0000001a16187219 */ /* 0x100fe40000001207 */
[----:B------:R-:W-:Y:S02]  /*75f0*/  LOP3.LUT R33, RZ, R10, RZ, 0x33, !PT ;  /* 0x0000000aff217212 */ /* 0x000fe400078e33ff */
[----:B------:R-:W-:Y:S01]  /*7600*/  SHF.R.U32.HI R11, RZ, R26, R7 ;  /* 0x0000001aff0b7219 */ /* 0x000fe20000011607 */
[----:B------:R-:W3:Y:S01]  /*7610*/  LDC R30, c[0x0][0x610] ;  /* 0x00018400ff1e7b82 */ /* 0x000ee20000000800 */
[----:B------:R-:W-:Y:S01]  /*7620*/  IMAD.MOV.U32 R10, RZ, RZ, R24 ;  /* 0x000000ffff0a7224 */ /* 0x000fe200078e0018 */
[----:B------:R-:W-:Y:S06]  /*7630*/  @!P0 BRA `(.L_x_165) ;  /* 0x0000000000288947 */ /* 0x000fec0003800000 */
        /* <DEDUP_REMOVED lines=10> */
.L_x_165:
[----:B------:R-:W-:Y:S02]  /*76e0*/  ISETP.NE.AND P0, PT, R2, 0x1, PT ;  /* 0x000000010200780c */ /* 0x000fe40003f05270 */
[----:B-1----:R-:W-:Y:S01]  /*76f0*/  SHF.R.U64 R8, R10, R8, R11 ;  /* 0x000000080a087219 */ /* 0x002fe2000000120b */
[----:B0-----:R-:W-:Y:S01]  /*7700*/  VIADD R11, R25, 0xffffffff ;  /* 0xffffffff190b7836 */ /* 0x001fe20000000000 */
[----:B------:R-:W-:Y:S02]  /*7710*/  SHF.L.U32 R31, R31, R26, RZ ;  /* 0x0000001a1f1f7219 */ /* 0x000fe400000006ff */
[----:B------:R-:W-:Y:S01]  /*7720*/  LOP3.LUT R5, R22, R33, RZ, 0xc0, !PT ;  /* 0x0000002116057212 */ /* 0x000fe200078ec0ff */
[----:B------:R-:W-:-:S04]  /*7730*/  IMAD.MOV R7, RZ, RZ, -R8 ;  /* 0x000000ffff077224 */ /* 0x000fc800078e0a08 */
[----:B------:R-:W-:Y:S02]  /*7740*/  IMAD R5, R31, R8, R5 ;  /* 0x000000081f057224 */ /* 0x000fe400078e0205 */
[----:B------:R-:W-:Y:S01]  /*7750*/  @P0 IMAD R6, R9, R23, R4 ;  /* 0x0000001709060224 */ /* 0x000fe200078e0204 */
[----:B------:R-:W-:Y:S01]  /*7760*/  LOP3.LUT R9, R20, R11, RZ, 0xc0, !PT ;  /* 0x0000000b14097212 */ /* 0x000fe200078ec0ff */
[----:B--2---:R-:W-:Y:S02]  /*7770*/  IMAD R4, R7, R27, R24 ;  /* 0x0000001b07047224 */ /* 0x004fe400078e0218 */
[----:B---3--:R-:W-:Y:S02]  /*7780*/  IMAD R6, R5, R30, R6 ;  /* 0x0000001e05067224 */ /* 0x008fe400078e0206 */
[----:B------:R-:W-:Y:S02]  /*7790*/  IMAD R5, R4, R25, R9 ;  /* 0x0000001904057224 */ /* 0x000fe400078e0209 */
[----:B------:R-:W-:-:S02]  /*77a0*/  IMAD.MOV.U32 R8, RZ, RZ, 0x1 ;  /* 0x00000001ff087424 */ /* 0x000fc400078e00ff */
[----:B------:R-:W-:Y:S01]  /*77b0*/  IMAD.MOV.U32 R7, RZ, RZ, R21 ;  /* 0x000000ffff077224 */ /* 0x000fe200078e0015 */
[----:B------:R-:W-:Y:S02]  /*77c0*/  SEL R19, R5, R6, !P0 ;  /* 0x0000000605137207 */ /* 0x000fe40004000000 */
[----:B------:R-:W-:-:S07]  /*77d0*/  SEL R12, R6, R5, !P0 ;  /* 0x00000005060c7207 */ /* 0x000fce0004000000 */
.L_x_163:
[----:B------:R-:W-:-:S08]  /*77e0*/  NOP ;  /* 0x0000000000007918 */ /* 0x000fd00000000000 */
[----:B------:R-:W0:-:S00]  /*77f0*/  USETMAXREG.DEALLOC.CTAPOOL 0x28 ;  /* 0x00000028000079c8 */ /* 0x000e0000080e0500 */
[----:B0-----:R-:W-:-:S13]  /*7800*/  ISETP.NE.AND P0, PT, R3, RZ, PT ;  /* 0x000000ff0300720c */ /* 0x001fda0003f05270 */
[----:B------:R-:W-:Y:S05]  /*7810*/  @P0 EXIT ;  /* 0x000000000000094d */ /* 0x000fea0003800000 */
[----:B------:R-:W-:Y:S01]  /*7820*/  LOP3.LUT P0, RZ, R8, 0xff, RZ, 0xc0, !PT ;  /* 0x000000ff08ff7812 */ /* 0x000fe2000780c0ff */
[----:B------:R-:W-:Y:S02]  /*7830*/  IMAD.MOV.U32 R3, RZ, RZ, 0x1 ;  /* 0x00000001ff037424 */ /* 0x000fe400078e00ff */
[----:B------:R-:W-:-:S10]  /*7840*/  IMAD.MOV.U32 R13, RZ, RZ, RZ ;  /* 0x000000ffff0d7224 */ /* 0x000fd400078e00ff */
[----:B------:R-:W-:Y:S05]  /*7850*/  @!P0 BRA `(.L_x_166) ;  /* 0x0000000c00e88947 */ /* 0x000fea0003800000 */
[----:B------:R-:W0:Y:S01]  /*7860*/  LDC R3, c[0x0][0x28c] ;  /* 0x0000a300ff037b82 */ /* 0x000e220000000800 */
[----:B------:R-:W-:Y:S01]  /*7870*/  UMOV UR7, 0x1 ;  /* 0x0000000100077882 */ /* 0x000fe20000000000 */
[----:B------:R-:W-:Y:S01]  /*7880*/  ULDC UR21, c[0x0][0x658] ;  /* 0x0001960000157ab9 */ /* 0x000fe20000000800 */
[----:B------:R-:W-:Y:S01]  /*7890*/  UMOV UR6, 0xffffffff ;  /* 0xffffffff00067882 */ /* 0x000fe20000000000 */
[----:B------:R-:W-:Y:S01]  /*78a0*/  BSSY B0, `(.L_x_166) ;  /* 0x00000f5000007945 */ /* 0x000fe20003800000 */
[----:B------:R-:W-:Y:S01]  /*78b0*/  USHF.L.U32 UR6, UR6, UR21, URZ ;  /* 0x0000001506067299 */ /* 0x000fe2000800063f */
[----:B------:R-:W-:Y:S01]  /*78c0*/  IMAD.MOV.U32 R11, RZ, RZ, 0x1 ;  /* 0x00000001ff0b7424 */ /* 0x000fe200078e00ff */
[----:B------:R-:W-:Y:S01]  /*78d0*/  UMOV UR30, 0x5 ;  /* 0x00000005001e7882 */ /* 0x000fe20000000000 */
[----:B------:R-:W1:Y:S01]  /*78e0*/  S2UR UR5, SR_CgaCtaId ;  /* 0x00000000000579c3 */ /* 0x000e620000008800 */
[----:B------:R-:W-:Y:S01]  /*78f0*/  LOP3.LUT R10, R18, 0x2, RZ, 0xfc, !PT ;  /* 0x00000002120a7812 */ /* 0x000fe200078efcff */
[----:B------:R-:W-:Y:S01]  /*7900*/  IMAD.MOV.U32 R13, RZ, RZ, RZ ;  /* 0x000000ffff0d7224 */ /* 0x000fe200078e00ff */
[----:B------:R-:W-:Y:S01]  /*7910*/  ULDC UR13, c[0x0][0x600] ;  /* 0x00018000000d7ab9 */ /* 0x000fe20000000800 */
[----:B------:R-:W-:-:S02]  /*7920*/  USHF.L.U32 UR21, UR7, UR21, URZ ;  /* 0x0000001507157299 */ /* 0x000fc4000800063f */
[----:B------:R-:W-:Y:S02]  /*7930*/  UIADD3 UR13, UR13, -0x1, URZ ;  /* 0xffffffff0d0d7890 */ /* 0x000fe4000fffe03f */
[----:B------:R-:W-:Y:S01]  /*7940*/  ULOP3.LUT UR23, URZ, UR6, URZ, 0x33, !UPT ;  /* 0x000000063f177292 */ /* 0x000fe2000f8e333f */
[----:B0-----:R-:W-:-:S05]  /*7950*/  VIADD R3, R3, 0x7f ;  /* 0x0000007f03037836 */ /* 0x001fca0000000000 */
[----:B------:R-:W-:Y:S01]  /*7960*/  SHF.R.S32.HI R4, RZ, 0x1f, R3 ;  /* 0x0000001fff047819 */ /* 0x000fe20000011403 */
[----:B-1----:R-:W-:-:S03]  /*7970*/  ULOP3.LUT UR4, UR5, 0x1, URZ, 0xc0, !UPT ;  /* 0x0000000105047892 */ /* 0x002fc6000f8ec03f */
[----:B------:R-:W-:Y:S01]  /*7980*/  LEA.HI R4, R4, R3, RZ, 0x7 ;  /* 0x0000000304047211 */ /* 0x000fe200078f38ff */
[----:B------:R-:W-:Y:S01]  /*7990*/  USHF.R.U32.HI UR45, URZ, 0x1, UR5 ;  /* 0x000000013f2d7899 */ /* 0x000fe20008011605 */
[----:B------:R-:W-:Y:S01]  /*79a0*/  IMAD.MOV.U32 R3, RZ, RZ, 0x1 ;  /* 0x00000001ff037424 */ /* 0x000fe200078e00ff */
[----:B------:R-:W-:Y:S01]  /*79b0*/  USHF.L.U32 UR22, UR5, 0x6, URZ ;  /* 0x0000000605167899 */ /* 0x000fe2000800063f */
[----:B------:R-:W-:Y:S01]  /*79c0*/  SHF.R.S32.HI R8, RZ, 0x7, R4 ;  /* 0x00000007ff087819 */ /* 0x000fe20000011404 */
[----:B------:R-:W-:Y:S02]  /*79d0*/  USHF.L.U32 UR46, UR5, 0xb, URZ ;  /* 0x0000000b052e7899 */ /* 0x000fe4000800063f */
[----:B------:R-:W-:Y:S02]  /*79e0*/  ULOP3.LUT UR5, UR5, 0xfffffffe, URZ, 0xc0, !UPT ;  /* 0xfffffffe05057892 */ /* 0x000fe4000f8ec03f */
[----:B------:R-:W-:Y:S01]  /*79f0*/  UISETP.GT.U32.AND UP0, UPT, UR4, 0xffff, UPT ;  /* 0x0000ffff0400788c */ /* 0x000fe2000bf04070 */
[----:B------:R-:W-:Y:S01]  /*7a00*/  VIADD R9, R8, 0x1 ;  /* 0x0000000108097836 */ /* 0x000fe20000000000 */
[----:B------:R-:W-:-:S02]  /*7a10*/  USHF.L.U32 UR29, UR7, UR5, URZ ;  /* 0x00000005071d7299 */ /* 0x000fc4000800063f */
[----:B------:R-:W-:Y:S02]  /*7a20*/  ULOP3.LUT UR5, UR5, 0x1, URZ, 0xfc, !UPT ;  /* 0x0000000105057892 */ /* 0x000fe4000f8efc3f */
[----:B------:R-:W-:Y:S02]  /*7a30*/  USEL UR4, UR4, 0xffff, !UP0 ;  /* 0x0000ffff04047887 */ /* 0x000fe4000c000000 */
[----:B------:R-:W-:Y:S02]  /*7a40*/  USHF.L.U32 UR5, UR7, UR5, URZ ;  /* 0x0000000507057299 */ /* 0x000fe4000800063f */
[----:B------:R-:W-:Y:S02]  /*7a50*/  ULOP3.LUT UR4, UR4, 0xffff, URZ, 0xc0, !UPT ;  /* 0x0000ffff04047892 */ /* 0x000fe4000f8ec03f */
[----:B------:R-:W-:Y:S02]  /*7a60*/  ULOP3.LUT UR29, UR29, UR5, URZ, 0xfc, !UPT ;  /* 0x000000051d1d7292 */ /* 0x000fe4000f8efc3f */
[----:B------:R-:W-:-:S02]  /*7a70*/  USHF.L.U32 UR30, UR30, UR4, URZ ;  /* 0x000000041e1e7299 */ /* 0x000fc4000800063f */
[----:B------:R-:W-:Y:S01]  /*7a80*/  ULOP3.LUT UR22, UR22, 0x40, URZ, 0xc0, !UPT ;  /* 0x0000004016167892 */ /* 0x000fe2000f8ec03f */
[----:B------:R-:W-:-:S11]  /*7a90*/  ULDC.64 UR4, c[0x0][0x198] ;  /* 0x0000660000047ab9 */ /* 0x000fd60000000a00 */
.L_x_177:
[----:B------:R-:W-:-:S03]  /*7aa0*/  UMOV UR6, 0xffffffff ;  /* 0xffffffff00067882 */ /* 0x000fc60000000000 */
[----:B------:R-:W-:Y:S05]  /*7ab0*/  BRA.DIV UR6, `(.L_x_167) ;  /* 0x00000012065c7947 */ /* 0x000fea000b800000 */
[----:B------:R-:W-:-:S13]  /*7ac0*/  ELECT P6, URZ, PT ;  /* 0x00000000003f782f */ /* 0x000fda00038c0000 */
.L_x_189:
[----:B------:R-:W0:Y:S01]  /*7ad0*/  LDC R4, c[0x0][0x28c] ;  /* 0x0000a300ff047b82 */ /* 0x000e220000000800 */
[----:B------:R-:W-:Y:S01]  /*7ae0*/  BSSY B1, `(.L_x_168) ;  /* 0x000005e000017945 */ /* 0x000fe20003800000 */
[----:B0-----:R-:W-:-:S13]  /*7af0*/  ISETP.LT.OR P6, PT, R4, 0x1, !P6 ;  /* 0x000000010400780c */ /* 0x001fda00077c1670 */
[----:B------:R-:W-:Y:S05]  /*7b00*/  @P6 BRA `(.L_x_169) ;  /* 0x00000004006c6947 */ /* 0x000fea0003800000 */
[----:B------:R-:W-:Y:S01]  /*7b10*/  LEA R12, R12, UR45, 0x1 ;  /* 0x0000002d0c0c7c11 */ /* 0x000fe2000f8e08ff */
[----:B------:R-:W-:Y:S01]  /*7b20*/  IMAD.MOV.U32 R20, RZ, RZ, RZ ;  /* 0x000000ffff147224 */ /* 0x000fe200078e00ff */
[----:B------:R-:W-:Y:S01]  /*7b30*/  LEA R19, R19, UR22, 0x7 ;  /* 0x0000001613137c11 */ /* 0x000fe2000f8e38ff */
[----:B------:R-:W-:Y:S02]  /*7b40*/  IMAD.MOV.U32 R4, RZ, RZ, R9 ;  /* 0x000000ffff047224 */ /* 0x000fe400078e0009 */
[----:B------:R-:W-:Y:S02]  /*7b50*/  IMAD.MOV.U32 R5, RZ, RZ, R3 ;  /* 0x000000ffff057224 */ /* 0x000fe400078e0003 */
[----:B------:R-:W-:Y:S02]  /*7b60*/  IMAD.MOV.U32 R6, RZ, RZ, R13 ;  /* 0x000000ffff067224 */ /* 0x000fe400078e000d */
[----:B------:R-:W-:-:S07]  /*7b70*/  IMAD.SHL.U32 R15, R12, 0x40, RZ ;  /* 0x000000400c0f7824 */ /* 0x000fce00078e00ff */
.L_x_172:
[----:B------:R-:W0:Y:S01]  /*7b80*/  S2R R21, SR_CgaCtaId ;  /* 0x0000000000157919 */ /* 0x000e220000008800 */
[----:B------:R-:W-:Y:S02]  /*7b90*/  MOV R12, 0x400 ;  /* 0x00000400000c7802 */ /* 0x000fe40000000f00 */
[----:B------:R-:W-:-:S13]  /*7ba0*/  ISETP.NE.AND P1, PT, R0, RZ, PT ;  /* 0x000000ff0000720c */ /* 0x000fda0003f25270 */
[----:B------:R-:W1:Y:S01]  /*7bb0*/  @!P1 LDC R14, c[0x0][0x500] ;  /* 0x00014000ff0e9b82 */ /* 0x000e620000000800 */
[----:B0-----:R-:W-:Y:S02]  /*7bc0*/  LEA R23, R21, R12, 0x18 ;  /* 0x0000000c15177211 */ /* 0x001fe400078ec0ff */
[----:B------:R-:W-:-:S03]  /*7bd0*/  SHF.L.U32 R12, R5, 0x1f, RZ ;  /* 0x0000001f050c7819 */ /* 0x000fc600000006ff */
[----:B------:R-:W-:-:S04]  /*7be0*/  IMAD R21, R6, 0x8, R23 ;  /* 0x0000000806157824 */ /* 0x000fc800078e0217 */
[----:B------:R-:W0:Y:S02]  /*7bf0*/  SYNCS.PHASECHK.TRANS64.TRYWAIT P0, [R21+URZ+0x28], R12 ;  /* 0x0000280c150075a7 */ /* 0x000e24000800017f */
[----:B01----:R-:W-:Y:S05]  /*7c00*/  @!P0 BRA `(.L_x_170) ;  /* 0x0000001000288947 */ /* 0x003fea0003800000 */
.L_x_190:
[----:B0-----:R-:W-:Y:S01]  /*7c10*/  PRMT R12, R10, 0x9910, RZ ;  /* 0x000099100a0c7816 */ /* 0x001fe200000000ff */
[----:B------:R0:W-:Y:S03]  /*7c20*/  @!P1 SYNCS.ARRIVE.TRANS64 RZ, [R21+URZ], R14 ;  /* 0x0000000e15ff99a7 */ /* 0x0001e6000800003f */
[----:B------:R-:W-:-:S13]  /*7c30*/  ISETP.NE.AND P0, PT, R12, 0x2, PT ;  /* 0x000000020c00780c */ /* 0x000fda0003f05270 */
[----:B0-----:R-:W-:Y:S05]  /*7c40*/  @P0 BRA `(.L_x_171) ;  /* 0x0000000000040947 */ /* 0x001fea0003800000 */
[----:B------:R-:W-:Y:S01]  /*7c50*/  BPT.TRAP 0x1 ;  /* 0x000000040000795c */ /* 0x000fe20000300000 */
.L_x_171:
[----:B------:R-:W-:Y:S01]  /*7c60*/  R2UR UR8, R6 ;  /* 0x00000000060872ca */ /* 0x000fe200000e0000 */
[----:B------:R-:W-:Y:S01]  /*7c70*/  UIADD3 UR54, UP0, UR4, 0xf0, URZ ;  /* 0x000000f004367890 */ /* 0x000fe2000ff1e03f */
[----:B------:R-:W-:Y:S01]  /*7c80*/  R2UR UR18, R23 ;  /* 0x00000000171272ca */ /* 0x000fe200000e0000 */
[----:B------:R-:W-:Y:S01]  /*7c90*/  UPRMT UR47, URZ, 0x5410, UR30 ;  /* 0x000054103f2f7896 */ /* 0x000fe2000800001e */
[----:B------:R-:W-:Y:S01]  /*7ca0*/  R2UR UR10, R20 ;  /* 0x00000000140a72ca */ /* 0x000fe200000e0000 */
[----:B------:R-:W-:Y:S01]  /*7cb0*/  UIADD3.X UR55, URZ, UR5, URZ, UP0, !UPT ;  /* 0x000000053f377290 */ /* 0x000fe200087fe43f */
[----:B------:R-:W-:Y:S01]  /*7cc0*/  R2UR UR9, R21 ;  /* 0x00000000150972ca */ /* 0x000fe200000e0000 */
[----:B------:R-:W-:Y:S01]  /*7cd0*/  VIADD R4, R4, 0xffffffff ;  /* 0xffffffff04047836 */ /* 0x000fe20000000000 */
[----:B------:R-:W-:Y:S01]  /*7ce0*/  R2UR UR11, R15 ;  /* 0x000000000f0b72ca */ /* 0x000fe200000e0000 */
[----:B------:R-:W-:Y:S01]  /*7cf0*/  UIADD3 UR14, UP1, UR4, 0x1f0, URZ ;  /* 0x000001f0040e7890 */ /* 0x000fe2000ff3e03f */
[----:B------:R-:W-:Y:S01]  /*7d00*/  R2UR UR12, R7 ;  /* 0x00000000070c72ca */ /* 0x000fe200000e0000 */
[----:B------:R-:W-:Y:S01]  /*7d10*/  UMOV UR6, 0x0 ;  /* 0x0000000000067882 */ /* 0x000fe20000000000 */
[----:B------:R-:W-:Y:S01]  /*7d20*/  R2UR UR35, R19 ;  /* 0x00000000132372ca */ /* 0x000fe200000e0000 */
[----:B------:R-:W-:Y:S01]  /*7d30*/  USHF.L.U32 UR8, UR8, 0xe, URZ ;  /* 0x0000000e08087899 */ /* 0x000fe2000800063f */
[----:B------:R-:W-:Y:S01]  /*7d40*/  ISETP.GT.AND P1, PT, R4, 0x1, PT ;  /* 0x000000010400780c */ /* 0x000fe20003f24270 */
[----:B------:R-:W-:Y:S01]  /*7d50*/  UMOV UR7, 0x10000000 ;  /* 0x1000000000077882 */ /* 0x000fe20000000000 */
[----:B------:R-:W-:Y:S01]  /*7d60*/  UIADD3.X UR15, URZ, UR5, URZ, UP1, !UPT ;  /* 0x000000053f0f7290 */ /* 0x000fe20008ffe43f */
[----:B------:R-:W-:Y:S01]  /*7d70*/  VIADD R6, R6, 0x1 ;  /* 0x0000000106067836 */ /* 0x000fe20000000000 */
[----:B------:R-:W-:Y:S01]  /*7d80*/  ULEA UR16, UR45, UR8, 0xb ;  /* 0x000000082d107291 */ /* 0x000fe2000f8e583f */
[----:B------:R-:W-:Y:S01]  /*7d90*/  VIADD R20, R20, 0x80 ;  /* 0x0000008014147836 */ /* 0x000fe20000000000 */
[----:B------:R-:W-:-:S02]  /*7da0*/  ULOP3.LUT UR8, UR8, 0x800, UR46, 0xf8, !UPT ;  /* 0x0000080008087892 */ /* 0x000fc4000f8ef82e */
[----:B------:R-:W-:Y:S01]  /*7db0*/  ULEA UR16, UR16, UR18, 0x2 ;  /* 0x0000001210107291 */ /* 0x000fe2000f8e103f */
[C---:B------:R-:W-:Y:S01]  /*7dc0*/  ISETP.NE.AND P0, PT, R6.reuse, 0x5, PT ;  /* 0x000000050600780c */ /* 0x040fe20003f05270 */
[----:B------:R-:W-:Y:S02]  /*7dd0*/  ULEA UR18, UR8, UR18, 0x2 ;  /* 0x0000001208127291 */ /* 0x000fe4000f8e103f */
[----:B------:R-:W-:Y:S01]  /*7de0*/  UIADD3 UR8, UR16, 0x100, URZ ;  /* 0x0000010010087890 */ /* 0x000fe2000fffe03f */
[----:B------:R-:W-:Y:S01]  /*7df0*/  SEL R12, RZ, 0x1, P0 ;  /* 0x00000001ff0c7807 */ /* 0x000fe20000000000 */
[----:B------:R-:W-:Y:S01]  /*7e00*/  UIADD3 UR58, UR10, 0x20, URZ ;  /* 0x000000200a3a7890 */ /* 0x000fe2000fffe03f */
[----:B------:R-:W-:Y:S01]  /*7e10*/  SEL R6, R6, RZ, P0 ;  /* 0x000000ff06067207 */ /* 0x000fe20000000000 */
[----:B------:R-:W-:Y:S01]  /*7e20*/  UIADD3 UR56, UR16, 0x4100, URZ ;  /* 0x0000410010387890 */ /* 0x000fe2000fffe03f */
[----:B------:R-:W-:Y:S01]  /*7e30*/  LOP3.LUT R5, R5, R12, RZ, 0x3c, !PT ;  /* 0x0000000c05057212 */ /* 0x000fe200078e3cff */
[----:B------:R-:W-:-:S02]  /*7e40*/  UIADD3 UR50, UR10, 0x40, URZ ;  /* 0x000000400a327890 */ /* 0x000fc4000fffe03f */
[----:B------:R-:W-:Y:S01]  /*7e50*/  UIADD3 UR48, UR16, 0x8100, URZ ;  /* 0x0000810010307890 */ /* 0x000fe2000fffe03f */
[----:B------:R0:W-:Y:S01]  /*7e60*/  UTMALDG.3D.MULTICAST [UR8], [UR54], UR47, desc[UR6] ;  /* 0x00000608360073b4 */ /* 0x0001e2000801182f */
[----:B------:R-:W-:Y:S02]  /*7e70*/  UIADD3 UR42, UR10, 0x60, URZ ;  /* 0x000000600a2a7890 */ /* 0x000fe4000fffe03f */
[----:B------:R-:W-:Y:S02]  /*7e80*/  UIADD3 UR40, UR16, 0xc100, URZ ;  /* 0x0000c10010287890 */ /* 0x000fe4000fffe03f */
[----:B------:R-:W-:Y:S02]  /*7e90*/  UPRMT UR31, URZ, 0x5410, UR29 ;  /* 0x000054103f1f7896 */ /* 0x000fe4000800001d */
[----:B------:R-:W-:Y:S02]  /*7ea0*/  UIADD3 UR32, UR18, 0x50100, URZ ;  /* 0x0005010012207890 */ /* 0x000fe4000fffe03f */
[----:B------:R-:W-:-:S02]  /*7eb0*/  UIADD3 UR24, UR18, 0x54100, URZ ;  /* 0x0005410012187890 */ /* 0x000fc4000fffe03f */
[----:B------:R-:W-:Y:S01]  /*7ec0*/  UIADD3 UR16, UR18, 0x58100, URZ ;  /* 0x0005810012107890 */ /* 0x000fe2000fffe03f */
[----:B------:R-:W-:Y:S01]  /*7ed0*/  UMOV UR57, UR9 ;  /* 0x0000000900397c82 */ /* 0x000fe20008000000 */
        /* <DEDUP_REMOVED lines=8> */
[----:B------:R1:W-:Y:S01]  /*7f60*/  UTMALDG.3D.MULTICAST [UR56], [UR54], UR47, desc[UR6] ;  /* 0x00000638360073b4 */ /* 0x0003e2000801182f */
[----:B------:R-:W-:Y:S01]  /*7f70*/  UMOV UR33, UR9 ;  /* 0x0000000900217c82 */ /* 0x000fe20008000000 */
[----:B------:R-:W-:Y:S01]  /*7f80*/  UMOV UR34, UR10 ;  /* 0x0000000a00227c82 */ /* 0x000fe20008000000 */
[----:B------:R-:W-:Y:S01]  /*7f90*/  UMOV UR36, UR12 ;  /* 0x0000000c00247c82 */ /* 0x000fe20008000000 */
[----:B0-----:R-:W-:Y:S01]  /*7fa0*/  UIADD3 UR8, UR18, 0x5c100, URZ ;  /* 0x0005c10012087890 */ /* 0x001fe2000fffe03f */
[----:B------:R-:W-:Y:S01]  /*7fb0*/  UMOV UR25, UR9 ;  /* 0x0000000900197c82 */ /* 0x000fe20008000000 */
[----:B------:R-:W-:Y:S01]  /*7fc0*/  UMOV UR27, UR35 ;  /* 0x00000023001b7c82 */ /* 0x000fe20008000000 */
[----:B------:R1:W-:Y:S01]  /*7fd0*/  UTMALDG.3D.MULTICAST [UR48], [UR54], UR47, desc[UR6] ;  /* 0x00000630360073b4 */ /* 0x0003e2000801182f */
        /* <DEDUP_REMOVED lines=9> */
[----:B------:R1:W-:Y:S01]  /*8070*/  UTMALDG.3D.MULTICAST [UR32], [UR14], UR31, desc[UR6] ;  /* 0x000006200e0073b4 */ /* 0x0003e2000801181f */
[----:B------:R1:W-:Y:S01]  /*8080*/  UTMALDG.3D.MULTICAST [UR24], [UR14], UR31, desc[UR6] ;  /* 0x000006180e0073b4 */ /* 0x0003e2000801181f */
[----:B------:R1:W-:Y:S01]  /*8090*/  UTMALDG.3D.MULTICAST [UR16], [UR14], UR31, desc[UR6] ;  /* 0x000006100e0073b4 */ /* 0x0003e2000801181f */
[----:B------:R1:W-:Y:S02]  /*80a0*/  UTMALDG.3D.MULTICAST [UR8], [UR14], UR31, desc[UR6] ;  /* 0x000006080e0073b4 */ /* 0x0003e4000801181f */
[----:B-1----:R-:W-:Y:S05]  /*80b0*/  @P1 BRA `(.L_x_172) ;  /* 0xfffffff800b01947 */ /* 0x002fea000383ffff */
.L_x_169:
[----:B------:R-:W-:Y:S05]  /*80c0*/  BSYNC B1 ;  /* 0x0000000000017941 */ /* 0x000fea0003800000 */
.L_x_168:
[----:B------:R-:W-:Y:S01]  /*80d0*/  LOP3.LUT P1, RZ, R11, 0xff, RZ, 0xc0, !PT ;  /* 0x000000ff0bff7812 */ /* 0x000fe2000782c0ff */
[C---:B------:R-:W-:Y:S01]  /*80e0*/  IMAD.IADD R13, R8.reuse, 0x1, R13 ;  /* 0x00000001080d7824 */ /* 0x040fe200078e020d */
[----:B------:R-:W-:Y:S01]  /*80f0*/  ULDC.64 UR6, c[0x0][0x650] ;  /* 0x0001940000067ab9 */ /* 0x000fe20000000a00 */
[C---:B------:R-:W-:Y:S01]  /*8100*/  ISETP.GE.U32.AND P2, PT, R8.reuse, 0x5, PT ;  /* 0x000000050800780c */ /* 0x040fe20003f46070 */
[----:B------:R-:W-:Y:S01]  /*8110*/  BSSY B1, `(.L_x_173) ;  /* 0x000006b000017945 */ /* 0x000fe20003800000 */
[----:B------:R-:W-:Y:S01]  /*8120*/  IMAD.MOV.U32 R12, RZ, RZ, -0x1 ;  /* 0xffffffffff0c7424 */ /* 0x000fe200078e00ff */
[----:B------:R-:W-:Y:S01]  /*8130*/  ISETP.GT.U32.AND P0, PT, R13, 0x4, PT ;  /* 0x000000040d00780c */ /* 0x000fe20003f04070 */
[----:B------:R-:W-:Y:S01]  /*8140*/  IMAD.MOV.U32 R19, RZ, RZ, -0x1 ;  /* 0xffffffffff137424 */ /* 0x000fe200078e00ff */
[----:B------:R-:W-:Y:S01]  /*8150*/  PRMT R11, RZ, 0x7610, R11 ;  /* 0x00007610ff0b7816 */ /* 0x000fe2000000000b */
[----:B------:R-:W-:Y:S01]  /*8160*/  IMAD.MOV.U32 R7, RZ, RZ, -0x1 ;  /* 0xffffffffff077424 */ /* 0x000fe200078e00ff */
[----:B------:R-:W-:-:S03]  /*8170*/  ISETP.LT.U32.AND P0, PT, R8, 0x5, P0 ;  /* 0x000000050800780c */ /* 0x000fc60000701070 */
[----:B------:R-:W0:Y:S01]  /*8180*/  @P1 S2R R5, SR_CgaCtaId ;  /* 0x0000000000051919 */ /* 0x000e220000008800 */
[----:B------:R-:W-:-:S04]  /*8190*/  @P1 MOV R4, 0x400 ;  /* 0x0000040000041802 */ /* 0x000fc80000000f00 */
[----:B0-----:R-:W-:Y:S01]  /*81a0*/  @P1 LEA R6, R5, R4, 0x18 ;  /* 0x0000000405061211 */ /* 0x001fe200078ec0ff */
[----:B------:R-:W-:Y:S01]  /*81b0*/  IMAD.WIDE.U32 R4, R13, -0x33333333, RZ ;  /* 0xcccccccd0d047825 */ /* 0x000fe200078e00ff */
[----:B------:R-:W-:Y:S02]  /*81c0*/  SEL R4, RZ, 0x1, !P0 ;  /* 0x00000001ff047807 */ /* 0x000fe40004000000 */
[----:B------:R0:W-:Y:S01]  /*81d0*/  @P1 SYNCS.ARRIVE.TRANS64.A1T0 RZ, [R6+URZ+0x68], RZ ;  /* 0x000068ff06ff19a7 */ /* 0x0001e2000810003f */
[----:B------:R-:W-:Y:S02]  /*81e0*/  IADD3 R16, P1, R16, UR38, RZ ;  /* 0x0000002610107c10 */ /* 0x000fe4000ff3e0ff */
[----:B------:R-:W-:Y:S02]  /*81f0*/  LOP3.LUT R3, R3, R4, RZ, 0x3c, !PT ;  /* 0x0000000403037212 */ /* 0x000fe400078e3cff */
[----:B------:R-:W-:Y:S02]  /*8200*/  IADD3.X R17, R17, UR37, RZ, P1, !PT ;  /* 0x0000002511117c10 */ /* 0x000fe40008ffe4ff */
[----:B------:R-:W-:-:S02]  /*8210*/  ISETP.GE.U32.AND P0, PT, R16, UR6, PT ;  /* 0x0000000610007c0c */ /* 0x000fc4000bf06070 */
[----:B0-----:R-:W-:Y:S02]  /*8220*/  SHF.R.U32.HI R6, RZ, 0x2, R5 ;  /* 0x00000002ff067819 */ /* 0x001fe40000011605 */
[----:B------:R-:W-:Y:S02]  /*8230*/  ISETP.GE.U32.AND.EX P0, PT, R17, UR7, PT, P0 ;  /* 0x0000000711007c0c */ /* 0x000fe4000bf06100 */
[----:B------:R-:W-:Y:S01]  /*8240*/  @P2 LOP3.LUT R3, R3, 0x1, R6, 0x78, !PT ;  /* 0x0000000103032812 */ /* 0x000fe200078e7806 */
[----:B------:R-:W-:Y:S01]  /*8250*/  IMAD R13, R6, -0x5, R13 ;  /* 0xfffffffb060d7824 */ /* 0x000fe200078e020d */
[----:B------:R-:W-:-:S09]  /*8260*/  PRMT R4, RZ, 0x7610, R4 ;  /* 0x00007610ff047816 */ /* 0x000fd20000000004 */
[----:B------:R-:W-:Y:S05]  /*8270*/  @P0 BRA `(.L_x_174) ;  /* 0x0000000400500947 */ /* 0x000fea0003800000 */
[----:B------:R-:W0:Y:S01]  /*8280*/  S2R R15, SR_CTAID.X ;  /* 0x00000000000f7919 */ /* 0x000e220000002500 */
[----:B------:R-:W-:Y:S01]  /*8290*/  ULDC.64 UR6, c[0x0][0x628] ;  /* 0x00018a0000067ab9 */ /* 0x000fe20000000a00 */
[----:B------:R-:W1:Y:S01]  /*82a0*/  LDC R20, c[0x0][0x144] ;  /* 0x00005100ff147b82 */ /* 0x000e620000000800 */
[----:B------:R-:W-:Y:S01]  /*82b0*/  ISETP.NE.U32.AND P0, PT, RZ, UR6, PT ;  /* 0x00000006ff007c0c */ /* 0x000fe2000bf05070 */
[----:B------:R-:W2:Y:S01]  /*82c0*/  S2R R12, SR_CTAID.Y ;  /* 0x00000000000c7919 */ /* 0x000ea20000002600 */
[----:B------:R-:W-:Y:S01]  /*82d0*/  ULDC UR8, c[0x0][0x150] ;  /* 0x0000540000087ab9 */ /* 0x000fe20000000800 */
[----:B------:R-:W-:Y:S01]  /*82e0*/  ULDC UR9, c[0x0][0x630] ;  /* 0x00018c0000097ab9 */ /* 0x000fe20000000800 */
[----:B------:R-:W-:Y:S01]  /*82f0*/  ISETP.NE.AND.EX P0, PT, RZ, UR7, PT, P0 ;  /* 0x00000007ff007c0c */ /* 0x000fe2000bf05300 */
[----:B------:R-:W-:Y:S01]  /*8300*/  IMAD.MOV.U32 R4, RZ, RZ, R16 ;  /* 0x000000ffff047224 */ /* 0x000fe200078e0010 */
[----:B0-----:R-:W-:-:S05]  /*8310*/  I2FP.F32.U32 R5, R15 ;  /* 0x0000000f00057245 */ /* 0x001fca0000201000 */
[----:B------:R-:W-:Y:S01]  /*8320*/  FMUL R21, R5, UR8 ;  /* 0x0000000805157c20 */ /* 0x000fe20008400000 */
[----:B------:R-:W-:-:S05]  /*8330*/  IMAD.MOV.U32 R5, RZ, RZ, R17 ;  /* 0x000000ffff057224 */ /* 0x000fca00078e0011 */
[----:B--2---:R-:W-:Y:S05]  /*8340*/  @!P0 BRA `(.L_x_175) ;  /* 0x0000000000288947 */ /* 0x004fea0003800000 */
[----:B------:R-:W-:Y:S02]  /*8350*/  ULDC UR8, c[0x0][0x634] ;  /* 0x00018d0000087ab9 */ /* 0x000fe40000000800 */
[----:B------:R-:W-:-:S05]  /*8360*/  IADD3 R5, P0, R16, UR8, RZ ;  /* 0x0000000810057c10 */ /* 0x000fca000ff1e0ff */
[----:B------:R-:W-:-:S04]  /*8370*/  IMAD.X R19, RZ, RZ, R17, P0 ;  /* 0x000000ffff137224 */ /* 0x000fc800000e0611 */
[----:B------:R-:W-:-:S04]  /*8380*/  IMAD.WIDE.U32 R6, R19, UR6, RZ ;  /* 0x0000000613067c25 */ /* 0x000fc8000f8e00ff */
[----:B------:R-:W-:-:S04]  /*8390*/  IMAD.WIDE.U32 R6, P0, R5, UR7, R6 ;  /* 0x0000000705067c25 */ /* 0x000fc8000f800006 */
[----:B------:R-:W-:-:S04]  /*83a0*/  IMAD.WIDE.U32 R4, R5, UR6, RZ ;  /* 0x0000000605047c25 */ /* 0x000fc8000f8e00ff */
[----:B------:R-:W-:Y:S01]  /*83b0*/  IMAD.MOV.U32 R4, RZ, RZ, R7 ;  /* 0x000000ffff047224 */ /* 0x000fe200078e0007 */
[----:B------:R-:W-:Y:S01]  /*83c0*/  IADD3 RZ, P1, R5, R6, RZ ;  /* 0x0000000605ff7210 */ /* 0x000fe20007f3e0ff */
[----:B------:R-:W-:-:S04]  /*83d0*/  IMAD.X R5, RZ, RZ, RZ, P0 ;  /* 0x000000ffff057224 */ /* 0x000fc800000e06ff */
[----:B------:R-:W-:-:S08]  /*83e0*/  IMAD.WIDE.U32.X R4, R19, UR7, R4, P1 ;  /* 0x0000000713047c25 */ /* 0x000fd000088e0404 */
.L_x_175:
[--C-:B------:R-:W-:Y:S01]  /*83f0*/  SHF.R.U64 R14, R4, UR9, R5.reuse ;  /* 0x00000009040e7c19 */ /* 0x100fe20008001205 */
[----:B------:R-:W0:Y:S01]  /*8400*/  F2I.U32.TRUNC.NTZ R21, R21 ;  /* 0x0000001500157305 */ /* 0x000e22000020f000 */
[----:B------:R-:W-:Y:S01]  /*8410*/  SHF.R.U32.HI R4, RZ, UR9, R5 ;  /* 0x00000009ff047c19 */ /* 0x000fe20008011605 */
[----:B------:R-:W-:Y:S01]  /*8420*/  ULDC.64 UR6, c[0x0][0x620] ;  /* 0x0001880000067ab9 */ /* 0x000fe20000000a00 */
[----:B------:R-:W-:Y:S01]  /*8430*/  IADD3 R7, P0, RZ, -R14, RZ ;  /* 0x8000000eff077210 */ /* 0x000fe20007f1e0ff */
[----:B------:R-:W-:-:S04]  /*8440*/  ULDC.64 UR8, c[0x0][0x640] ;  /* 0x0001900000087ab9 */ /* 0x000fc80000000a00 */
[----:B------:R-:W-:Y:S01]  /*8450*/  IMAD.X R4, RZ, RZ, ~R4, P0 ;  /* 0x000000ffff047224 */ /* 0x000fe200000e0e04 */
[----:B------:R-:W-:-:S03]  /*8460*/  ISETP.NE.U32.AND P0, PT, RZ, UR8, PT ;  /* 0x00000008ff007c0c */ /* 0x000fc6000bf05070 */
[----:B------:R-:W-:Y:S01]  /*8470*/  IMAD R6, R4, UR6, RZ ;  /* 0x0000000604067c24 */ /* 0x000fe2000f8e02ff */
[----:B------:R-:W-:Y:S01]  /*8480*/  ISETP.NE.AND.EX P0, PT, RZ, UR9, PT, P0 ;  /* 0x00000009ff007c0c */ /* 0x000fe2000bf05300 */
[----:B------:R-:W-:Y:S01]  /*8490*/  IMAD.WIDE.U32 R4, R7, UR6, R16 ;  /* 0x0000000607047c25 */ /* 0x000fe2000f8e0010 */
[----:B------:R-:W-:-:S03]  /*84a0*/  ULDC UR6, c[0x0][0x618] ;  /* 0x0001860000067ab9 */ /* 0x000fc60000000800 */
[----:B------:R-:W-:Y:S01]  /*84b0*/  IMAD R7, R7, UR7, R6 ;  /* 0x0000000707077c24 */ /* 0x000fe2000f8e0206 */
[----:B------:R-:W-:Y:S01]  /*84c0*/  ULDC UR7, c[0x0][0x154] ;  /* 0x0000550000077ab9 */ /* 0x000fe20000000800 */
[----:B0-----:R-:W-:Y:S02]  /*84d0*/  IMAD.MOV R6, RZ, RZ, -R21 ;  /* 0x000000ffff067224 */ /* 0x001fe400078e0a15 */
[----:B------:R-:W0:Y:S01]  /*84e0*/  LDC R21, c[0x0][0x148] ;  /* 0x00005200ff157b82 */ /* 0x000e220000000800 */
[----:B------:R-:W-:Y:S02]  /*84f0*/  IMAD.IADD R5, R5, 0x1, R7 ;  /* 0x0000000105057824 */ /* 0x000fe400078e0207 */
[----:B-1----:R-:W-:Y:S01]  /*8500*/  IMAD R15, R20, R6, R15 ;  /* 0x00000006140f7224 */ /* 0x002fe200078e020f */
[----:B------:R-:W-:Y:S02]  /*8510*/  I2FP.F32.U32 R6, R12 ;  /* 0x0000000c00067245 */ /* 0x000fe40000201000 */
[----:B------:R-:W-:-:S02]  /*8520*/  SHF.R.U64 R19, R4, UR6, R5 ;  /* 0x0000000604137c19 */ /* 0x000fc40008001205 */
[----:B------:R-:W-:Y:S01]  /*8530*/  SHF.R.U32.HI R4, RZ, UR6, R5 ;  /* 0x00000006ff047c19 */ /* 0x000fe20008011605 */
[----:B------:R-:W-:Y:S01]  /*8540*/  FMUL R6, R6, UR7 ;  /* 0x0000000706067c20 */ /* 0x000fe20008400000 */
[----:B------:R-:W-:Y:S02]  /*8550*/  ULDC UR6, c[0x0][0x608] ;  /* 0x0001820000067ab9 */ /* 0x000fe40000000800 */
[--C-:B------:R-:W-:Y:S01]  /*8560*/  SHF.R.U64 R22, R19, UR6, R4.reuse ;  /* 0x0000000613167c19 */ /* 0x100fe20008001204 */
[----:B------:R1:W2:Y:S01]  /*8570*/  F2I.U32.TRUNC.NTZ R24, R6 ;  /* 0x0000000600187305 */ /* 0x0002a2000020f000 */
[----:B------:R-:W-:Y:S01]  /*8580*/  SHF.R.U32.HI R5, RZ, UR6, R4 ;  /* 0x00000006ff057c19 */ /* 0x000fe20008011604 */
[----:B------:R-:W-:-:S03]  /*8590*/  ULDC UR6, c[0x0][0x658] ;  /* 0x0001960000067ab9 */ /* 0x000fc60000000800 */
[--C-:B------:R-:W-:Y:S02]  /*85a0*/  SHF.R.U64 R20, R22, UR6, R5.reuse ;  /* 0x0000000616147c19 */ /* 0x100fe40008001205 */
[----:B------:R-:W-:-:S03]  /*85b0*/  SHF.R.U32.HI R23, RZ, UR6, R5 ;  /* 0x00000006ff177c19 */ /* 0x000fc60008011605 */
[----:B------:R-:W-:Y:S02]  /*85c0*/  IMAD.MOV.U32 R4, RZ, RZ, R20 ;  /* 0x000000ffff047224 */ /* 0x000fe400078e0014 */
[----:B------:R-:W-:Y:S01]  /*85d0*/  IMAD.MOV.U32 R5, RZ, RZ, R23 ;  /* 0x000000ffff057224 */ /* 0x000fe200078e0017 */
[----:B-1----:R-:W-:Y:S06]  /*85e0*/  @!P0 BRA `(.L_x_176) ;  /* 0x0000000000288947 */ /* 0x002fec0003800000 */
        /* <DEDUP_REMOVED lines=10> */
.L_x_176:
[----:B------:R-:W-:Y:S01]  /*8690*/  ISETP.NE.AND P0, PT, R2, 0x1, PT ;  /* 0x000000010200780c */ /* 0x000fe20003f05270 */
[----:B------:R-:W-:Y:S01]  /*86a0*/  ULDC UR6, c[0x0][0x648] ;  /* 0x0001920000067ab9 */ /* 0x000fe20000000800 */
[----:B------:R-:W-:Y:S01]  /*86b0*/  LOP3.LUT R22, R22, UR23, RZ, 0xc0, !PT ;  /* 0x0000001716167c12 */ /* 0x000fe2000f8ec0ff */
[----:B--2---:R-:W-:Y:S01]  /*86c0*/  IMAD.MOV R24, RZ, RZ, -R24 ;  /* 0x000000ffff187224 */ /* 0x004fe200078e0a18 */
[----:B------:R-:W-:Y:S01]  /*86d0*/  SHF.R.U64 R5, R4, UR6, R5 ;  /* 0x0000000604057c19 */ /* 0x000fe20008001205 */
[----:B------:R-:W-:Y:S01]  /*86e0*/  ULDC UR6, c[0x0][0x638] ;  /* 0x00018e0000067ab9 */ /* 0x000fe20000000800 */
[----:B------:R-:W-:Y:S01]  /*86f0*/  LOP3.LUT R19, R19, UR13, RZ, 0xc0, !PT ;  /* 0x0000000d13137c12 */ /* 0x000fe2000f8ec0ff */
[----:B------:R-:W-:Y:S01]  /*8700*/  ULDC UR7, c[0x0][0x610] ;  /* 0x0001840000077ab9 */ /* 0x000fe20000000800 */
[----:B------:R-:W-:Y:S02]  /*8710*/  IMAD.MOV.U32 R4, RZ, RZ, 0x1 ;  /* 0x00000001ff047424 */ /* 0x000fe400078e00ff */
[----:B------:R-:W-:-:S02]  /*8720*/  IMAD.MOV R7, RZ, RZ, -R5 ;  /* 0x000000ffff077224 */ /* 0x000fc400078e0a05 */
[----:B------:R-:W-:Y:S02]  /*8730*/  IMAD R22, R5, UR21, R22 ;  /* 0x0000001505167c24 */ /* 0x000fe4000f8e0216 */
[----:B0-----:R-:W-:Y:S02]  /*8740*/  @P0 IMAD R15, R21, R24, R12 ;  /* 0x00000018150f0224 */ /* 0x001fe400078e020c */
[----:B------:R-:W-:Y:S01]  /*8750*/  IMAD R20, R7, UR6, R20 ;  /* 0x0000000607147c24 */ /* 0x000fe2000f8e0214 */
[----:B------:R-:W-:Y:S01]  /*8760*/  ULDC UR6, c[0x0][0x600] ;  /* 0x0001800000067ab9 */ /* 0x000fe20000000800 */
[----:B------:R-:W-:Y:S02]  /*8770*/  IMAD R15, R22, UR7, R15 ;  /* 0x00000007160f7c24 */ /* 0x000fe4000f8e020f */
[----:B------:R-:W-:Y:S02]  /*8780*/  IMAD R20, R20, UR6, R19 ;  /* 0x0000000614147c24 */ /* 0x000fe4000f8e0213 */
[----:B------:R-:W-:-:S03]  /*8790*/  IMAD.MOV.U32 R7, RZ, RZ, R14 ;  /* 0x000000ffff077224 */ /* 0x000fc600078e000e */
[----:B------:R-:W-:Y:S02]  /*87a0*/  SEL R19, R20, R15, !P0 ;  /* 0x0000000f14137207 */ /* 0x000fe40004000000 */
[----:B------:R-:W-:-:S07]  /*87b0*/  SEL R12, R15, R20, !P0 ;  /* 0x000000140f0c7207 */ /* 0x000fce0004000000 */
.L_x_174:
[----:B------:R-:W-:Y:S05]  /*87c0*/  BSYNC B1 ;  /* 0x0000000000017941 */ /* 0x000fea0003800000 */
.L_x_173:
[----:B------:R-:W-:-:S13]  /*87d0*/  LOP3.LUT P0, RZ, R4, 0xff, RZ, 0xc0, !PT ;  /* 0x000000ff04ff7812 */ /* 0x000fda000780c0ff */
[----:B------:R-:W-:Y:S05]  /*87e0*/  @P0 BRA `(.L_x_177) ;  /* 0xfffffff000ac0947 */ /* 0x000fea000383ffff */
[----:B------:R-:W-:Y:S05]  /*87f0*/  BSYNC B0 ;  /* 0x0000000000007941 */ /* 0x000fea0003800000 */
.L_x_166:
[----:B------:R-:W-:-:S03]  /*8800*/  UMOV UR6, 0xffffffff ;  /* 0xffffffff00067882 */ /* 0x000fc60000000000 */
[----:B------:R-:W-:Y:S05]  /*8810*/  BRA.DIV UR6, `(.L_x_178) ;  /* 0x0000000606387947 */ /* 0x000fea000b800000 */
[----:B------:R-:W-:-:S13]  /*8820*/  ELECT P6, URZ, PT ;  /* 0x00000000003f782f */ /* 0x000fda00038c0000 */
.L_x_193:
[----:B------:R-:W-:Y:S04]  /*8830*/  BSSY B0, `(.L_x_179) ;  /* 0x0000034000007945 */ /* 0x000fe80003800000 */
[----:B------:R-:W-:Y:S05]  /*8840*/  @!P6 BRA `(.L_x_180) ;  /* 0x0000000000c8e947 */ /* 0x000fea0003800000 */
[----:B------:R-:W-:-:S04]  /*8850*/  LOP3.LUT R18, R18, 0x2, RZ, 0xfc, !PT ;  /* 0x0000000212127812 */ /* 0x000fc800078efcff */
[----:B------:R-:W-:-:S13]  /*8860*/  ISETP.NE.AND P0, PT, R18, 0x3, PT ;  /* 0x000000031200780c */ /* 0x000fda0003f05270 */
[----:B------:R-:W-:Y:S05]  /*8870*/  @!P0 BRA `(.L_x_181) ;  /* 0x0000000000048947 */ /* 0x000fea0003800000 */
[----:B------:R-:W-:Y:S01]  /*8880*/  BPT.TRAP 0x1 ;  /* 0x000000040000795c */ /* 0x000fe20000300000 */
.L_x_181:
[----:B------:R-:W0:Y:S01]  /*8890*/  S2R R5, SR_CgaCtaId ;  /* 0x0000000000057919 */ /* 0x000e220000008800 */
[----:B------:R-:W-:Y:S02]  /*88a0*/  MOV R0, 0x400 ;  /* 0x0000040000007802 */ /* 0x000fe40000000f00 */
[----:B------:R-:W-:Y:S02]  /*88b0*/  SHF.L.U32 R4, R3, 0x1f, RZ ;  /* 0x0000001f03047819 */ /* 0x000fe400000006ff */
[----:B0-----:R-:W-:-:S05]  /*88c0*/  LEA R0, R5, R0, 0x18 ;  /* 0x0000000005007211 */ /* 0x001fca00078ec0ff */
[----:B------:R-:W-:-:S04]  /*88d0*/  VIADD R0, R0, 0x28 ;  /* 0x0000002800007836 */ /* 0x000fc80000000000 */
[C---:B------:R-:W-:Y:S02]  /*88e0*/  IMAD R7, R13.reuse, 0x8, R0 ;  /* 0x000000080d077824 */ /* 0x040fe400078e0200 */
[----:B------:R-:W-:Y:S02]  /*88f0*/  VIADD R13, R13, 0x1 ;  /* 0x000000010d0d7836 */ /* 0x000fe40000000000 */
[----:B------:R-:W0:Y:S03]  /*8900*/  SYNCS.PHASECHK.TRANS64.TRYWAIT P0, [R7+URZ], R4 ;  /* 0x00000004070075a7 */ /* 0x000e26000800017f */
[----:B------:R-:W-:-:S04]  /*8910*/  ISETP.NE.AND P1, PT, R13, 0x5, PT ;  /* 0x000000050d00780c */ /* 0x000fc80003f25270 */
[----:B------:R-:W-:Y:S02]  /*8920*/  SEL R2, RZ, 0x1, P1 ;  /* 0x00000001ff027807 */ /* 0x000fe40000800000 */
[----:B------:R-:W-:Y:S02]  /*8930*/  SEL R13, R13, RZ, P1 ;  /* 0x000000ff0d0d7207 */ /* 0x000fe40000800000 */
[----:B------:R-:W-:-:S03]  /*8940*/  LOP3.LUT R6, R3, R2, RZ, 0x3c, !PT ;  /* 0x0000000203067212 */ /* 0x000fc600078e3cff */
[----:B------:R-:W-:Y:S01]  /*8950*/  IMAD R8, R13, 0x8, R0 ;  /* 0x000000080d087824 */ /* 0x000fe200078e0200 */
[----:B------:R-:W-:Y:S01]  /*8960*/  SHF.L.U32 R5, R6, 0x1f, RZ ;  /* 0x0000001f06057819 */ /* 0x000fe200000006ff */
[----:B0-----:R-:W-:Y:S06]  /*8970*/  @!P0 BRA `(.L_x_182) ;  /* 0x0000000400008947 */ /* 0x001fec0003800000 */
.L_x_194:
[----:B------:R-:W1:Y:S01]  /*8980*/  SYNCS.PHASECHK.TRANS64.TRYWAIT P0, [R8+URZ], R5 ;  /* 0x00000005080075a7 */ /* 0x000e62000800017f */
[----:B------:R-:W-:-:S05]  /*8990*/  VIADD R2, R13, 0x1 ;  /* 0x000000010d027836 */ /* 0x000fca0000000000 */
[----:B------:R-:W-:-:S04]  /*89a0*/  ISETP.NE.AND P1, PT, R2, 0x5, PT ;  /* 0x000000050200780c */ /* 0x000fc80003f25270 */
[----:B------:R-:W-:Y:S02]  /*89b0*/  SEL R3, RZ, 0x1, P1 ;  /* 0x00000001ff037807 */ /* 0x000fe40000800000 */
[----:B0-----:R-:W-:Y:S02]  /*89c0*/  SEL R7, R2, RZ, P1 ;  /* 0x000000ff02077207 */ /* 0x001fe40000800000 */
[----:B------:R-:W-:-:S03]  /*89d0*/  LOP3.LUT R6, R6, R3, RZ, 0x3c, !PT ;  /* 0x0000000306067212 */ /* 0x000fc600078e3cff */
[----:B------:R-:W-:Y:S01]  /*89e0*/  IMAD R9, R7, 0x8, R0 ;  /* 0x0000000807097824 */ /* 0x000fe200078e0200 */
[----:B------:R-:W-:Y:S01]  /*89f0*/  SHF.L.U32 R4, R6, 0x1f, RZ ;  /* 0x0000001f06047819 */ /* 0x000fe200000006ff */
[----:B-1----:R-:W-:Y:S06]  /*8a00*/  @!P0 BRA `(.L_x_183) ;  /* 0x0000000000f08947 */ /* 0x002fec0003800000 */
.L_x_195:
[----:B------:R-:W1:Y:S01]  /*8a10*/  SYNCS.PHASECHK.TRANS64.TRYWAIT P0, [R9+URZ], R4 ;  /* 0x00000004090075a7 */ /* 0x000e62000800017f */
[----:B------:R-:W-:-:S05]  /*8a20*/  VIADD R2, R7, 0x1 ;  /* 0x0000000107027836 */ /* 0x000fca0000000000 */
[----:B------:R-:W-:-:S04]  /*8a30*/  ISETP.NE.AND P1, PT, R2, 0x5, PT ;  /* 0x000000050200780c */ /* 0x000fc80003f25270 */
[----:B------:R-:W-:Y:S02]  /*8a40*/  SEL R3, RZ, 0x1, P1 ;  /* 0x00000001ff037807 */ /* 0x000fe40000800000 */
[----:B------:R-:W-:Y:S02]  /*8a50*/  SEL R7, R2, RZ, P1 ;  /* 0x000000ff02077207 */ /* 0x000fe40000800000 */
[----:B------:R-:W-:-:S03]  /*8a60*/  LOP3.LUT R11, R6, R3, RZ, 0x3c, !PT ;  /* 0x00000003060b7212 */ /* 0x000fc600078e3cff */
[----:B------:R-:W-:Y:S01]  /*8a70*/  IMAD R6, R7, 0x8, R0 ;  /* 0x0000000807067824 */ /* 0x000fe200078e0200 */
[----:B0-----:R-:W-:Y:S01]  /*8a80*/  SHF.L.U32 R5, R11, 0x1f, RZ ;  /* 0x0000001f0b057819 */ /* 0x001fe200000006ff */
[----:B-1----:R-:W-:Y:S06]  /*8a90*/  @!P0 BRA `(.L_x_184) ;  /* 0x0000000000e08947 */ /* 0x002fec0003800000 */
.L_x_196:
[----:B------:R-:W1:Y:S01]  /*8aa0*/  SYNCS.PHASECHK.TRANS64.TRYWAIT P0, [R6+URZ], R5 ;  /* 0x00000005060075a7 */ /* 0x000e62000800017f */
[----:B------:R-:W-:-:S05]  /*8ab0*/  VIADD R2, R7, 0x1 ;  /* 0x0000000107027836 */ /* 0x000fca0000000000 */
[----:B------:R-:W-:-:S04]  /*8ac0*/  ISETP.NE.AND P1, PT, R2, 0x5, PT ;  /* 0x000000050200780c */ /* 0x000fc80003f25270 */
[----:B0-----:R-:W-:Y:S02]  /*8ad0*/  SEL R4, RZ, 0x1, P1 ;  /* 0x00000001ff047807 */ /* 0x001fe40000800000 */
[----:B------:R-:W-:Y:S02]  /*8ae0*/  SEL R3, R2, RZ, P1 ;  /* 0x000000ff02037207 */ /* 0x000fe40000800000 */
[----:B------:R-:W-:Y:S01]  /*8af0*/  LOP3.LUT R4, R11, R4, RZ, 0x3c, !PT ;  /* 0x000000040b047212 */ /* 0x000fe200078e3cff */
[----:B-1----:R-:W-:Y:S06]  /*8b00*/  @!P0 BRA `(.L_x_185) ;  /* 0x0000000000d88947 */ /* 0x002fec0003800000 */
.L_x_197:
[----:B------:R-:W-:Y:S01]  /*8b10*/  IMAD R3, R3, 0x8, R0 ;  /* 0x0000000803037824 */ /* 0x000fe200078e0200 */
[----:B------:R-:W-:-:S07]  /*8b20*/  SHF.L.U32 R0, R4, 0x1f, RZ ;  /* 0x0000001f04007819 */ /* 0x000fce00000006ff */
.L_x_186:
[----:B-1----:R1:W2:Y:S02]  /*8b30*/  SYNCS.PHASECHK.TRANS64.TRYWAIT P0, [R3+URZ], R0 ;  /* 0x00000000030075a7 */ /* 0x0022a4000800017f */
[----:B--2---:R-:W-:Y:S05]  /*8b40*/  @!P0 NANOSLEEP.SYNCS 0x989680 ;  /* 0x009896800000895d */ /* 0x004fea0003900000 */
[----:B------:R-:W2:Y:S02]  /*8b50*/  @!P0 SYNCS.PHASECHK.TRANS64 P0, [R3+URZ], R0 ;  /* 0x00000000030085a7 */ /* 0x000ea4000800007f */
[----:B--2---:R-:W-:Y:S05]  /*8b60*/  @!P0 BRA `(.L_x_186) ;  /* 0xfffffffc00f08947 */ /* 0x004fea000383ffff */
.L_x_180:
[----:B------:R-:W-:Y:S05]  /*8b70*/  BSYNC B0 ;  /* 0x0000000000007941 */ /* 0x000fea0003800000 */
.L_x_179:
[----:B------:R-:W-:Y:S05]  /*8b80*/  EXIT ;  /* 0x000000000000794d */ /* 0x000fea0003800000 */
.L_x_21:
[----:B-1----:R1:W2:Y:S02]  /*8b90*/  SYNCS.PHASECHK.TRANS64.TRYWAIT P1, [R3+URZ], R0 ;  /* 0x00000000030075a7 */ /* 0x0022a4000802017f */
[----:B--2---:R-:W-:Y:S05]  /*8ba0*/  @!P1 NANOSLEEP.SYNCS 0x989680 ;  /* 0x009896800000995d */ /* 0x004fea0003900000 */
[----:B------:R-:W2:Y:S02]  /*8bb0*/  @!P1 SYNCS.PHASECHK.TRANS64 P1, [R3+URZ], R0 ;  /* 0x00000000030095a7 */ /* 0x000ea4000802007f */
[----:B--2---:R-:W-:Y:S05]  /*8bc0*/  @!P1 BRA `(.L_x_21) ;  /* 0xfffffffc00f09947 */ /* 0x004fea000383ffff */
[----:B------:R-:W-:Y:S05]  /*8bd0*/  BRA `(.L_x_20) ;  /* 0xffffff8800fc7947 */ /* 0x000fea000383ffff */
.L_x_26:
[----:B-1----:R1:W2:Y:S02]  /*8be0*/  SYNCS.PHASECHK.TRANS64.TRYWAIT P1, [R5+URZ], R4 ;  /* 0x00000004050075a7 */ /* 0x0022a4000802017f */
[----:B--2---:R-:W-:Y:S05]  /*8bf0*/  @!P1 NANOSLEEP.SYNCS 0x989680 ;  /* 0x009896800000995d */ /* 0x004fea0003900000 */
[----:B------:R-:W2:Y:S02]  /*8c00*/  @!P1 SYNCS.PHASECHK.TRANS64 P1, [R5+URZ], R4 ;  /* 0x00000004050095a7 */ /* 0x000ea4000802007f */
[----:B--2---:R-:W-:Y:S05]  /*8c10*/  @!P1 BRA `(.L_x_26) ;  /* 0xfffffffc00f09947 */ /* 0x004fea000383ffff */
[----:B------:R-:W-:Y:S05]  /*8c20*/  BRA `(.L_x_25) ;  /* 0xffffff9400247947 */ /* 0x000fea000383ffff */
.L_x_167:
[----:B------:R-:W-:Y:S01]  /*8c30*/  BSSY B1, `(.L_x_187) ;  /* 0x0000006000017945 */ /* 0x000fe20003800000 */
[----:B------:R-:W-:-:S07]  /*8c40*/  IMAD.MOV.U32 R15, RZ, RZ, -0x1 ;  /* 0xffffffffff0f7424 */ /* 0x000fce00078e00ff */
[----:B------:R-:W-:Y:S05]  /*8c50*/  WARPSYNC.COLLECTIVE R15, `(.L_x_188) ;  /* 0x000000000f0c7348 */ /* 0x000fea0003c00000 */
[----:B------:R-:W-:Y:S02]  /*8c60*/  ELECT P6, UR62, PT ;  /* 0x00000000003e782f */ /* 0x000fe400038c0000 */
[----:B------:R-:W-:Y:S01]  /*8c70*/  MOV R14, UR62 ;  /* 0x0000003e000e7c02 */ /* 0x000fe20008000f00 */
[----:B------:R-:W-:Y:S10]  /*8c80*/  ENDCOLLECTIVE ;  /* 0x000000000000791b */ /* 0x000ff40003800000 */
.L_x_188:
[----:B------:R-:W-:Y:S05]  /*8c90*/  BSYNC B1 ;  /* 0x0000000000017941 */ /* 0x000fea0003800000 */
.L_x_187:
[----:B------:R-:W-:Y:S05]  /*8ca0*/  BRA `(.L_x_189) ;  /* 0xffffffec00887947 */ /* 0x000fea000383ffff */
.L_x_170:
[----:B0-----:R0:W1:Y:S02]  /*8cb0*/  SYNCS.PHASECHK.TRANS64.TRYWAIT P0, [R21+URZ+0x28], R12 ;  /* 0x0000280c150075a7 */ /* 0x001064000800017f */
[----:B-1----:R-:W-:Y:S05]  /*8cc0*/  @!P0 NANOSLEEP.SYNCS 0x989680 ;  /* 0x009896800000895d */ /* 0x002fea0003900000 */
[----:B------:R-:W1:Y:S02]  /*8cd0*/  @!P0 SYNCS.PHASECHK.TRANS64 P0, [R21+URZ+0x28], R12 ;  /* 0x0000280c150085a7 */ /* 0x000e64000800007f */
[----:B-1----:R-:W-:Y:S05]  /*8ce0*/  @!P0 BRA `(.L_x_170) ;  /* 0xfffffffc00f08947 */ /* 0x002fea000383ffff */
[----:B------:R-:W-:Y:S05]  /*8cf0*/  BRA `(.L_x_190) ;  /* 0xffffffec00c47947 */ /* 0x000fea000383ffff */
.L_x_178:
[----:B------:R-:W-:Y:S01]  /*8d00*/  BSSY B0, `(.L_x_191) ;  /* 0x0000006000007945 */ /* 0x000fe20003800000 */
[----:B------:R-:W-:-:S07]  /*8d10*/  IMAD.MOV.U32 R15, RZ, RZ, -0x1 ;  /* 0xffffffffff0f7424 */ /* 0x000fce00078e00ff */
[----:B------:R-:W-:Y:S05]  /*8d20*/  WARPSYNC.COLLECTIVE R15, `(.L_x_192) ;  /* 0x000000000f0c7348 */ /* 0x000fea0003c00000 */
[----:B------:R-:W-:Y:S02]  /*8d30*/  ELECT P6, UR62, PT ;  /* 0x00000000003e782f */ /* 0x000fe400038c0000 */
[----:B------:R-:W-:Y:S01]  /*8d40*/  MOV R14, UR62 ;  /* 0x0000003e000e7c02 */ /* 0x000fe20008000f00 */
[----:B------:R-:W-:Y:S10]  /*8d50*/  ENDCOLLECTIVE ;  /* 0x000000000000791b */ /* 0x000ff40003800000 */
.L_x_192:
[----:B------:R-:W-:Y:S05]  /*8d60*/  BSYNC B0 ;  /* 0x0000000000007941 */ /* 0x000fea0003800000 */
.L_x_191:
[----:B------:R-:W-:Y:S05]  /*8d70*/  BRA `(.L_x_193) ;  /* 0xfffffff800ac7947 */ /* 0x000fea000383ffff */
.L_x_182:
[----:B0-----:R0:W1:Y:S02]  /*8d80*/  SYNCS.PHASECHK.TRANS64.TRYWAIT P0, [R7+URZ], R4 ;  /* 0x00000004070075a7 */ /* 0x001064000800017f */
[----:B-1----:R-:W-:Y:S05]  /*8d90*/  @!P0 NANOSLEEP.SYNCS 0x989680 ;  /* 0x009896800000895d */ /* 0x002fea0003900000 */
[----:B------:R-:W1:Y:S02]  /*8da0*/  @!P0 SYNCS.PHASECHK.TRANS64 P0, [R7+URZ], R4 ;  /* 0x00000004070085a7 */ /* 0x000e64000800007f */
[----:B-1----:R-:W-:Y:S05]  /*8db0*/  @!P0 BRA `(.L_x_182) ;  /* 0xfffffffc00f08947 */ /* 0x002fea000383ffff */
[----:B------:R-:W-:Y:S05]  /*8dc0*/  BRA `(.L_x_194) ;  /* 0xfffffff800ec7947 */ /* 0x000fea000383ffff */
.L_x_183:
[----:B0-----:R0:W1:Y:S02]  /*8dd0*/  SYNCS.PHASECHK.TRANS64.TRYWAIT P0, [R8+URZ], R5 ;  /* 0x00000005080075a7 */ /* 0x001064000800017f */
[----:B-1----:R-:W-:Y:S05]  /*8de0*/  @!P0 NANOSLEEP.SYNCS 0x989680 ;  /* 0x009896800000895d */ /* 0x002fea0003900000 */
[----:B------:R-:W1:Y:S02]  /*8df0*/  @!P0 SYNCS.PHASECHK.TRANS64 P0, [R8+URZ], R5 ;  /* 0x00000005080085a7 */ /* 0x000e64000800007f */
[----:B-1----:R-:W-:Y:S05]  /*8e00*/  @!P0 BRA `(.L_x_183) ;  /* 0xfffffffc00f08947 */ /* 0x002fea000383ffff */
[----:B------:R-:W-:Y:S05]  /*8e10*/  BRA `(.L_x_195) ;  /* 0xfffffff800fc7947 */ /* 0x000fea000383ffff */
.L_x_184:
[----:B0-----:R0:W1:Y:S02]  /*8e20*/  SYNCS.PHASECHK.TRANS64.TRYWAIT P0, [R9+URZ], R4 ;  /* 0x00000004090075a7 */ /* 0x001064000800017f */
[----:B-1----:R-:W-:Y:S05]  /*8e30*/  @!P0 NANOSLEEP.SYNCS 0x989680 ;  /* 0x009896800000895d */ /* 0x002fea0003900000 */
[----:B------:R-:W1:Y:S02]  /*8e40*/  @!P0 SYNCS.PHASECHK.TRANS64 P0, [R9+URZ], R4 ;  /* 0x00000004090085a7 */ /* 0x000e64000800007f */
[----:B-1----:R-:W-:Y:S05]  /*8e50*/  @!P0 BRA `(.L_x_184) ;  /* 0xfffffffc00f08947 */ /* 0x002fea000383ffff */
[----:B------:R-:W-:Y:S05]  /*8e60*/  BRA `(.L_x_196) ;  /* 0xfffffffc000c7947 */ /* 0x000fea000383ffff */
.L_x_185:
[----:B0-----:R0:W1:Y:S02]  /*8e70*/  SYNCS.PHASECHK.TRANS64.TRYWAIT P0, [R6+URZ], R5 ;  /* 0x00000005060075a7 */ /* 0x001064000800017f */
[----:B-1----:R-:W-:Y:S05]  /*8e80*/  @!P0 NANOSLEEP.SYNCS 0x989680 ;  /* 0x009896800000895d */ /* 0x002fea0003900000 */
[----:B------:R-:W1:Y:S02]  /*8e90*/  @!P0 SYNCS.PHASECHK.TRANS64 P0, [R6+URZ], R5 ;  /* 0x00000005060085a7 */ /* 0x000e64000800007f */
[----:B-1----:R-:W-:Y:S05]  /*8ea0*/  @!P0 BRA `(.L_x_185) ;  /* 0xfffffffc00f08947 */ /* 0x002fea000383ffff */
[----:B------:R-:W-:Y:S05]  /*8eb0*/  BRA `(.L_x_197) ;  /* 0xfffffffc00147947 */ /* 0x000fea000383ffff */
.L_x_198:
[----:B------:R-:W-:-:S00]  /*8ec0*/  BRA `(.L_x_198) ;  /* 0xfffffffc00fc7947 */ /* 0x000fc0000383ffff */
[----:B------:R-:W-:-:S00]  /*8ed0*/  NOP ;  /* 0x0000000000007918 */ /* 0x000fc00000000000 */
        /* <DEDUP_REMOVED lines=10> */
.L_x_199:


//--------------------- .nv.global.init           --------------------------
	.section	.nv.global.init,"aw",@progbits
.nv.global.init:
	.type		$str$22,@object
	.size		$str$22,($str$23 - $str$22)
$str$22:
        /*0000*/ 	.byte	0x6b, 0x5f, 0x74, 0x69, 0x6c, 0x65, 0x5f, 0x63, 0x6f, 0x75, 0x6e, 0x74, 0x20, 0x3e, 0x3d, 0x20
        /*0010*/ 	.byte	0x31, 0x00
	.type		$str$23,@object
	.size		$str$23,(__unnamed_1 - $str$23)
$str$23:
        /*0012*/ 	.byte	0x2f, 0x74, 0x6d, 0x70, 0x2f, 0x63, 0x75, 0x74, 0x6c, 0x61, 0x73, 0x73, 0x5f, 0x73, 0x77, 0x65
        /*0022*/ 	.byte	0x65, 0x70, 0x5f, 0x73, 0x72, 0x63, 0x2f, 0x69, 0x6e, 0x63, 0x6c, 0x75, 0x64, 0x65, 0x2f, 0x63
        /*0032*/ 	.byte	0x75, 0x74, 0x6c, 0x61, 0x73, 0x73, 0x2f, 0x67, 0x65, 0x6d, 0x6d, 0x2f, 0x63, 0x6f, 0x6c, 0x6c
        /*0042*/ 	.byte	0x65, 0x63, 0x74, 0x69, 0x76, 0x65, 0x2f, 0x73, 0x6d, 0x39, 0x30, 0x5f, 0x6d, 0x6d, 0x61, 0x5f
        /*0052*/ 	.byte	0x74, 0x6d, 0x61, 0x5f, 0x67, 0x6d, 0x6d, 0x61, 0x5f, 0x73, 0x73, 0x5f, 0x77, 0x61, 0x72, 0x70
        /*0062*/ 	.byte	0x73, 0x70, 0x65, 0x63, 0x69, 0x61, 0x6c, 0x69, 0x7a, 0x65, 0x64, 0x2e, 0x68, 0x70, 0x70, 0x00
	.type		__unnamed_1,@object
	.size		__unnamed_1,(.L_0 - __unnamed_1)
__unnamed_1:
        /*0072*/ 	.byte	0x76, 0x6f, 0x69, 0x64, 0x20, 0x63, 0x75, 0x74, 0x6c, 0x61, 0x73, 0x73, 0x3a, 0x3a, 0x67, 0x65
        /* <DEDUP_REMOVED lines=178> */
        /*0ba2*/ 	.byte	0x74, 0x79, 0x5d, 0x00
.L_0:


//--------------------- .nv.shared._ZN7cutlass13device_kernelINS_4gemm6kernel13GemmUniversalIN4cute5tupleIJiiiiEEENS1_10collective13CollectiveMmaINS1_34MainloopSm90TmaGmmaWarpSpecializedILi5ENS5_IJNS4_1CILi2EEESB_NSA_ILi1EEEEEENS1_35KernelTmaWarpSpecializedCooperativeEEENS5_IJNSA_ILi128EEESG_SG_EEENS_10tfloat32_tENS5_IJlSC_lEEESI_SJ_NS4_8TiledMMAINS4_8MMA_AtomIJNS4_4SM904GMMA30MMA_64x128x8_F32TF32TF32_SS_TNILNSN_7ScaleInE1ELSP_1EEEEEENS4_6LayoutINS5_IJSB_SC_SC_EEENS5_IJSC_NSA_ILi0EEESU_EEEEENS5_IJNS4_10UnderscoreESX_SX_EEEEENS4_23SM90_TMA_LOAD_MULTICASTENS4_14ComposedLayoutINS4_7SwizzleILi3ELi4ELi3EEENS4_18smem_ptr_flag_bitsILi32EEENSS_INS5_IJNSA_ILi8EEENSA_ILi32EEEEEENS5_IJS17_SC_EEEEEEEvNS4_8identityES10_S1B_vS1C_EENS_8epilogue10collective6detail29Sm90TmaWarpSpecializedAdapterINS1F_15DefaultEpilogueISI_SJ_SJ_NS1E_6thread17LinearCombinationISI_Li1EffLNS1J_9ScaleType4KindE0ELNS_15FloatRoundStyleE2ESI_EENS1_15EpilogueDefaultEEEEEvvEEEEvNT_6ParamsE --------------------------
	.section	.nv.shared._ZN7cutlass13device_kernelINS_4gemm6kernel13GemmUniversalIN4cute5tupleIJiiiiEEENS1_10collective13CollectiveMmaINS1_34MainloopSm90TmaGmmaWarpSpecializedILi5ENS5_IJNS4_1CILi2EEESB_NSA_ILi1EEEEEENS1_35KernelTmaWarpSpecializedCooperativeEEENS5_IJNSA_ILi128EEESG_SG_EEENS_10tfloat32_tENS5_IJlSC_lEEESI_SJ_NS4_8TiledMMAINS4_8MMA_AtomIJNS4_4SM904GMMA30MMA_64x128x8_F32TF32TF32_SS_TNILNSN_7ScaleInE1ELSP_1EEEEEENS4_6LayoutINS5_IJSB_SC_SC_EEENS5_IJSC_NSA_ILi0EEESU_EEEEENS5_IJNS4_10UnderscoreESX_SX_EEEEENS4_23SM90_TMA_LOAD_MULTICASTENS4_14ComposedLayoutINS4_7SwizzleILi3ELi4ELi3EEENS4_18smem_ptr_flag_bitsILi32EEENSS_INS5_IJNSA_ILi8EEENSA_ILi32EEEEEENS5_IJS17_SC_EEEEEEEvNS4_8identityES10_S1B_vS1C_EENS_8epilogue10collective6detail29Sm90TmaWarpSpecializedAdapterINS1F_15DefaultEpilogueISI_SJ_SJ_NS1E_6thread17LinearCombinationISI_Li1EffLNS1J_9ScaleType4KindE0ELNS_15FloatRoundStyleE2ESI_EENS1_15EpilogueDefaultEEEEEvvEEEEvNT_6ParamsE,"aw",@nobits
	.sectionflags	@""
	.align	16
	.zero		1024


//--------------------- .nv.shared.reserved.0     --------------------------
	.section	.nv.shared.reserved.0,"aw",@nobits
	.weak		__nv_reservedSMEM_offset_0_alias
	.size		__nv_reservedSMEM_offset_0_alias, 0, 0
	.other		__nv_reservedSMEM_offset_0_alias,@"STO_CUDA_RESERVED_SHARED STV_DEFAULT"
__nv_reservedSMEM_offset_0_alias:
	.zero		0


//--------------------- .nv.global                --------------------------
	.section	.nv.global,"aw",@nobits
.nv.global:
	.type		_ZN39_INTERNAL_42d58be9_4_k_cu_617d83e7_67024cute1_E,@object
	.size		_ZN39_INTERNAL_42d58be9_4_k_cu_617d83e7_67024cute1_E,(_ZN39_INTERNAL_42d58be9_4_k_cu_617d83e7_67024cuda3std3__45__cpo6cbeginE - _ZN39_INTERNAL_42d58be9_4_k_cu_617d83e7_67024cute1_E)
_ZN39_INTERNAL_42d58be9_4_k_cu_617d83e7_67024cute1_E:
	.zero		1
	.type		_ZN39_INTERNAL_42d58be9_4_k_cu_617d83e7_67024cuda3std3__45__cpo6cbeginE,@object
	.size		_ZN39_INTERNAL_42d58be9_4_k_cu_617d83e7_67024cuda3std3__45__cpo6cbeginE,(_ZN39_INTERNAL_42d58be9_4_k_cu_617d83e7_67024cuda3std3__48in_placeE - _ZN39_INTERNAL_42d58be9_4_k_cu_617d83e7_67024cuda3std3__45__cpo6cbeginE)
_ZN39_INTERNAL_42d58be9_4_k_cu_617d83e7_67024cuda3std3__45__cpo6cbeginE:
	.zero		1
	.type		_ZN39_INTERNAL_42d58be9_4_k_cu_617d83e7_67024cuda3std3__48in_placeE,@object
	.size		_ZN39_INTERNAL_42d58be9_4_k_cu_617d83e7_67024cuda3std3__48in_placeE,(_ZN39_INTERNAL_42d58be9_4_k_cu_617d83e7_67024cuda3std6ranges3__45__cpo9iter_moveE - _ZN39_INTERNAL_42d58be9_4_k_cu_617d83e7_67024cuda3std3__48in_placeE)
_ZN39_INTERNAL_42d58be9_4_k_cu_617d83e7_67024cuda3std3__48in_placeE:
	.zero		1
	.type		_ZN39_INTERNAL_42d58be9_4_k_cu_617d83e7_67024cuda3std6ranges3__45__cpo9iter_moveE,@object
	.size		_ZN39_INTERNAL_42d58be9_4_k_cu_617d83e7_67024cuda3std6ranges3__45__cpo9iter_moveE,(_ZN39_INTERNAL_42d58be9_4_k_cu_617d83e7_67024cuda3std3__45__cpo5beginE - _ZN39_INTERNAL_42d58be9_4_k_cu_617d83e7_67024cuda3std6ranges3__45__cpo9iter_moveE)
_ZN39_INTERNAL_42d58be9_4_k_cu_617d83e7_67024cuda3std6ranges3__45__cpo9iter_moveE:
	.zero		1
	.type		_ZN39_INTERNAL_42d58be9_4_k_cu_617d83e7_67024cuda3std3__45__cpo5beginE,@object
	.size		_ZN39_INTERNAL_42d58be9_4_k_cu_617d83e7_67024cuda3std3__45__cpo5beginE,(_ZN39_INTERNAL_42d58be9_4_k_cu_617d83e7_67024cuda3std3__441_GLOBAL__N__42d58be9_4_k_cu_617d83e7_67026ignoreE - _ZN39_INTERNAL_42d58be9_4_k_cu_617d83e7_67024cuda3std3__45__cpo5beginE)
_ZN39_INTERNAL_42d58be9_4_k_cu_617d83e7_67024cuda3std3__45__cpo5beginE:
	.zero		1
	.type		_ZN39_INTERNAL_42d58be9_4_k_cu_617d83e7_67024cuda3std3__441_GLOBAL__N__42d58be9_4_k_cu_617d83e7_67026ignoreE,@object
	.size		_ZN39_INTERNAL_42d58be9_4_k_cu_617d83e7_67024cuda3std3__441_GLOBAL__N__42d58be9_4_k_cu_617d83e7_67026ignoreE,(_ZN39_INTERNAL_42d58be9_4_k_cu_617d83e7_67024cute7productE - _ZN39_INTERNAL_42d58be9_4_k_cu_617d83e7_67024cuda3std3__441_GLOBAL__N__42d58be9_4_k_cu_617d83e7_67026ignoreE)
_ZN39_INTERNAL_42d58be9_4_k_cu_617d83e7_67024cuda3std3__441_GLOBAL__N__42d58be9_4_k_cu_617d83e7_67026ignoreE:
	.zero		1
	.type		_ZN39_INTERNAL_42d58be9_4_k_cu_617d83e7_67024cute7productE,@object
	.size		_ZN39_INTERNAL_42d58be9_4_k_cu_617d83e7_67024cute7productE,(_ZN39_INTERNAL_42d58be9_4_k_cu_617d83e7_67024cuda3std3__45__cpo3endE - _ZN39_INTERNAL_42d58be9_4_k_cu_617d83e7_67024cute7productE)
_ZN39_INTERNAL_42d58be9_4_k_cu_617d83e7_67024cute7productE:
	.zero		1
	.type		_ZN39_INTERNAL_42d58be9_4_k_cu_617d83e7_67024cuda3std3__45__cpo3endE,@object
	.size		_ZN39_INTERNAL_42d58be9_4_k_cu_617d83e7_67024cuda3std3__45__cpo3endE,(_ZN39_INTERNAL_42d58be9_4_k_cu_617d83e7_67024cuda3std3__419piecewise_constructE - _ZN39_INTERNAL_42d58be9_4_k_cu_617d83e7_67024cuda3std3__45__cpo3endE)
_ZN39_INTERNAL_42d58be9_4_k_cu_617d83e7_67024cuda3std3__45__cpo3endE:
	.zero		1
	.type		_ZN39_INTERNAL_42d58be9_4_k_cu_617d83e7_67024cuda3std3__419piecewise_constructE,@object
	.size		_ZN39_INTERNAL_42d58be9_4_k_cu_617d83e7_67024cuda3std3__419piecewise_constructE,(_ZN39_INTERNAL_42d58be9_4_k_cu_617d83e7_67024cuda3std3__45__cpo4cendE - _ZN39_INTERNAL_42d58be9_4_k_cu_617d83e7_67024cuda3std3__419piecewise_constructE)
_ZN39_INTERNAL_42d58be9_4_k_cu_617d83e7_67024cuda3std3__419piecewise_constructE:
	.zero		1
	.type		_ZN39_INTERNAL_42d58be9_4_k_cu_617d83e7_67024cuda3std3__45__cpo4cendE,@object
	.size		_ZN39_INTERNAL_42d58be9_4_k_cu_617d83e7_67024cuda3std3__45__cpo4cendE,(_ZN39_INTERNAL_42d58be9_4_k_cu_617d83e7_67024cuda3std6ranges3__45__cpo4swapE - _ZN39_INTERNAL_42d58be9_4_k_cu_617d83e7_67024cuda3std3__45__cpo4cendE)
_ZN39_INTERNAL_42d58be9_4_k_cu_617d83e7_67024cuda3std3__45__cpo4cendE:
	.zero		1
	.type		_ZN39_INTERNAL_42d58be9_4_k_cu_617d83e7_67024cuda3std6ranges3__45__cpo4swapE,@object
	.size		_ZN39_INTERNAL_42d58be9_4_k_cu_617d83e7_67024cuda3std6ranges3__45__cpo4swapE,(.L_8 - _ZN39_INTERNAL_42d58be9_4_k_cu_617d83e7_67024cuda3std6ranges3__45__cpo4swapE)
_ZN39_INTERNAL_42d58be9_4_k_cu_617d83e7_67024cuda3std6ranges3__45__cpo4swapE:
	.zero		1
.L_8:


//--------------------- .nv.constant0._ZN7cutlass13device_kernelINS_4gemm6kernel13GemmUniversalIN4cute5tupleIJiiiiEEENS1_10collective13CollectiveMmaINS1_34MainloopSm90TmaGmmaWarpSpecializedILi5ENS5_IJNS4_1CILi2EEESB_NSA_ILi1EEEEEENS1_35KernelTmaWarpSpecializedCooperativeEEENS5_IJNSA_ILi128EEESG_SG_EEENS_10tfloat32_tENS5_IJlSC_lEEESI_SJ_NS4_8TiledMMAINS4_8MMA_AtomIJNS4_4SM904GMMA30MMA_64x128x8_F32TF32TF32_SS_TNILNSN_7ScaleInE1ELSP_1EEEEEENS4_6LayoutINS5_IJSB_SC_SC_EEENS5_IJSC_NSA_ILi0EEESU_EEEEENS5_IJNS4_10UnderscoreESX_SX_EEEEENS4_23SM90_TMA_LOAD_MULTICASTENS4_14ComposedLayoutINS4_7SwizzleILi3ELi4ELi3EEENS4_18smem_ptr_flag_bitsILi32EEENSS_INS5_IJNSA_ILi8EEENSA_ILi32EEEEEENS5_IJS17_SC_EEEEEEEvNS4_8identityES10_S1B_vS1C_EENS_8epilogue10collective6detail29Sm90TmaWarpSpecializedAdapterINS1F_15DefaultEpilogueISI_SJ_SJ_NS1E_6thread17LinearCombinationISI_Li1EffLNS1J_9ScaleType4KindE0ELNS_15FloatRoundStyleE2ESI_EENS1_15EpilogueDefaultEEEEEvvEEEEvNT_6ParamsE --------------------------
	.section	.nv.constant0._ZN7cutlass13device_kernelINS_4gemm6kernel13GemmUniversalIN4cute5tupleIJiiiiEEENS1_10collective13CollectiveMmaINS1_34MainloopSm90TmaGmmaWarpSpecializedILi5ENS5_IJNS4_1CILi2EEESB_NSA_ILi1EEEEEENS1_35KernelTmaWarpSpecializedCooperativeEEENS5_IJNSA_ILi128EEESG_SG_EEENS_10tfloat32_tENS5_IJlSC_lEEESI_SJ_NS4_8TiledMMAINS4_8MMA_AtomIJNS4_4SM904GMMA30MMA_64x128x8_F32TF32TF32_SS_TNILNSN_7ScaleInE1ELSP_1EEEEEENS4_6LayoutINS5_IJSB_SC_SC_EEENS5_IJSC_NSA_ILi0EEESU_EEEEENS5_IJNS4_10UnderscoreESX_SX_EEEEENS4_23SM90_TMA_LOAD_MULTICASTENS4_14ComposedLayoutINS4_7SwizzleILi3ELi4ELi3EEENS4_18smem_ptr_flag_bitsILi32EEENSS_INS5_IJNSA_ILi8EEENSA_ILi32EEEEEENS5_IJS17_SC_EEEEEEEvNS4_8identityES10_S1B_vS1C_EENS_8epilogue10collective6detail29Sm90TmaWarpSpecializedAdapterINS1F_15DefaultEpilogueISI_SJ_SJ_NS1E_6thread17LinearCombinationISI_Li1EffLNS1J_9ScaleType4KindE0ELNS_15FloatRoundStyleE2ESI_EENS1_15EpilogueDefaultEEEEEvvEEEEvNT_6ParamsE,"a",@progbits
	.sectionflags	@""
	.align	4
.nv.constant0._ZN7cutlass13device_kernelINS_4gemm6kernel13GemmUniversalIN4cute5tupleIJiiiiEEENS1_10collective13CollectiveMmaINS1_34MainloopSm90TmaGmmaWarpSpecializedILi5ENS5_IJNS4_1CILi2EEESB_NSA_ILi1EEEEEENS1_35KernelTmaWarpSpecializedCooperativeEEENS5_IJNSA_ILi128EEESG_SG_EEENS_10tfloat32_tENS5_IJlSC_lEEESI_SJ_NS4_8TiledMMAINS4_8MMA_AtomIJNS4_4SM904GMMA30MMA_64x128x8_F32TF32TF32_SS_TNILNSN_7ScaleInE1ELSP_1EEEEEENS4_6LayoutINS5_IJSB_SC_SC_EEENS5_IJSC_NSA_ILi0EEESU_EEEEENS5_IJNS4_10UnderscoreESX_SX_EEEEENS4_23SM90_TMA_LOAD_MULTICASTENS4_14ComposedLayoutINS4_7SwizzleILi3ELi4ELi3EEENS4_18smem_ptr_flag_bitsILi32EEENSS_INS5_IJNSA_ILi8EEENSA_ILi32EEEEEENS5_IJS17_SC_EEEEEEEvNS4_8identityES10_S1B_vS1C_EENS_8epilogue10collective6detail29Sm90TmaWarpSpecializedAdapterINS1F_15DefaultEpilogueISI_SJ_SJ_NS1E_6thread17LinearCombinationISI_Li1EffLNS1J_9ScaleType4KindE0ELNS_15FloatRoundStyleE2ESI_EENS1_15EpilogueDefaultEEEEEvvEEEEvNT_6ParamsE:
	.zero		1664


//--------------------- SYMBOLS --------------------------

	.type		.nv.reservedSmem.offset0,@object
	.size		.nv.reservedSmem.offset0,0x4
	.type		__assertfail,@function
